//
// Generated by NVIDIA NVVM Compiler
//
// Compiler Build ID: CL-36424714
// Cuda compilation tools, release 13.0, V13.0.88
// Based on NVVM 20.0.0
//

.version 9.0
.target sm_100
.address_size 64

	// .globl	_Z15validate_kernelPjS_Pdj

.visible .entry _Z15validate_kernelPjS_Pdj(
	.param .u64 .ptr .align 1 _Z15validate_kernelPjS_Pdj_param_0,
	.param .u64 .ptr .align 1 _Z15validate_kernelPjS_Pdj_param_1,
	.param .u64 .ptr .align 1 _Z15validate_kernelPjS_Pdj_param_2,
	.param .u32 _Z15validate_kernelPjS_Pdj_param_3
)
{
	.reg .pred 	%p<4>;
	.reg .b16 	%rs<257>;
	.reg .b32 	%r<60>;
	.reg .b64 	%rd<17>;
	.reg .b64 	%fd<6>;

	ld.param.u32 	%r4, [_Z15validate_kernelPjS_Pdj_param_3];
	mov.u32 	%r5, %ctaid.x;
	mov.u32 	%r6, %ntid.x;
	mov.u32 	%r7, %tid.x;
	mad.lo.s32 	%r8, %r5, %r6, %r7;
	setp.ge.u32 	%p1, %r8, %r4;
	@%p1 bra 	$L__BB0_4;
	ld.param.u64 	%rd16, [_Z15validate_kernelPjS_Pdj_param_2];
	ld.param.u64 	%rd15, [_Z15validate_kernelPjS_Pdj_param_1];
	ld.param.u64 	%rd14, [_Z15validate_kernelPjS_Pdj_param_0];
	cvta.to.global.u64 	%rd1, %rd16;
	cvta.to.global.u64 	%rd5, %rd14;
	cvta.to.global.u64 	%rd6, %rd15;
	mov.u32 	%r9, %ctaid.x;
	mov.u32 	%r10, %ntid.x;
	mov.u32 	%r11, %tid.x;
	mad.lo.s32 	%r1, %r9, %r10, %r11;
	shr.u32 	%r12, %r1, 16;
	cvt.u16.u32 	%rs1, %r1;
	and.b16  	%rs2, %rs1, 240;
	shr.u32 	%r13, %r1, 8;
	cvt.u16.u32 	%rs3, %r13;
	and.b16  	%rs4, %rs3, 240;
	{ .reg .b16 tmp; mov.b32 {tmp, %rs5}, %r1; }
	and.b16  	%rs6, %rs5, 255;
	shr.u32 	%r14, %r1, 24;
	cvt.u16.u32 	%rs7, %r14;
	and.b16  	%rs8, %rs1, 15;
	shr.u16 	%rs9, %rs2, 4;
	and.b16  	%rs10, %rs5, 15;
	and.b16  	%rs11, %rs5, 8;
	shr.u16 	%rs12, %rs6, 4;
	and.b16  	%rs13, %rs5, 1;
	and.b16  	%rs14, %rs13, %rs1;
	shr.u16 	%rs15, %rs8, 1;
	and.b16  	%rs16, %rs15, %rs13;
	shr.u16 	%rs17, %rs6, 1;
	and.b16  	%rs18, %rs17, 1;
	and.b16  	%rs19, %rs18, %rs1;
	or.b16  	%rs20, %rs19, %rs16;
	shl.b16 	%rs21, %rs20, 1;
	or.b16  	%rs22, %rs21, %rs14;
	shr.u16 	%rs23, %rs8, 2;
	and.b16  	%rs24, %rs23, %rs13;
	and.b16  	%rs25, %rs8, %rs5;
	shr.u16 	%rs26, %rs25, 1;
	and.b16  	%rs27, %rs26, 1;
	or.b16  	%rs28, %rs27, %rs24;
	shr.u16 	%rs29, %rs6, 2;
	and.b16  	%rs30, %rs29, 1;
	and.b16  	%rs31, %rs30, %rs1;
	or.b16  	%rs32, %rs28, %rs31;
	shl.b16 	%rs33, %rs32, 2;
	or.b16  	%rs34, %rs22, %rs33;
	shr.u16 	%rs35, %rs8, 3;
	and.b16  	%rs36, %rs35, %rs13;
	and.b16  	%rs37, %rs18, %rs23;
	or.b16  	%rs38, %rs37, %rs36;
	and.b16  	%rs39, %rs30, %rs15;
	or.b16  	%rs40, %rs38, %rs39;
	shr.u16 	%rs41, %rs11, 3;
	and.b16  	%rs42, %rs41, %rs1;
	or.b16  	%rs43, %rs40, %rs42;
	shl.b16 	%rs44, %rs43, 3;
	or.b16  	%rs45, %rs34, %rs44;
	and.b16  	%rs46, %rs17, %rs35;
	shr.u16 	%rs47, %rs25, 2;
	and.b16  	%rs48, %rs47, 1;
	and.b16  	%rs49, %rs41, %rs15;
	and.b16  	%rs50, %rs29, %rs35;
	and.b16  	%rs51, %rs41, %rs23;
	shr.u16 	%rs52, %rs25, 3;
	or.b16  	%rs53, %rs49, %rs46;
	and.b16  	%rs54, %rs53, %rs47;
	or.b16  	%rs55, %rs46, %rs48;
	or.b16  	%rs56, %rs55, %rs49;
	shl.b16 	%rs57, %rs56, 4;
	xor.b16  	%rs58, %rs50, %rs51;
	xor.b16  	%rs59, %rs58, %rs54;
	shl.b16 	%rs60, %rs59, 5;
	not.b16 	%rs61, %rs47;
	and.b16  	%rs62, %rs52, %rs61;
	not.b16 	%rs63, %rs52;
	and.b16  	%rs64, %rs47, %rs63;
	and.b16  	%rs65, %rs64, %rs53;
	or.b16  	%rs66, %rs65, %rs62;
	shl.b16 	%rs67, %rs66, 6;
	and.b16  	%rs68, %rs47, %rs52;
	shl.b16 	%rs69, %rs68, 7;
	or.b16  	%rs70, %rs57, %rs69;
	add.s16 	%rs71, %rs70, %rs60;
	or.b16  	%rs72, %rs67, %rs45;
	or.b16  	%rs73, %rs72, %rs71;
	mul.lo.s16 	%rs74, %rs10, %rs9;
	cvt.u32.u16 	%r15, %rs74;
	mul.lo.s16 	%rs75, %rs12, %rs8;
	cvt.u32.u16 	%r16, %rs75;
	mul.lo.s16 	%rs76, %rs12, %rs9;
	mul.wide.u16 	%r17, %rs76, 256;
	cvt.u32.u16 	%r18, %rs73;
	and.b32  	%r19, %r18, 255;
	add.s32 	%r20, %r15, %r16;
	shl.b32 	%r21, %r20, 4;
	add.s32 	%r22, %r21, %r17;
	add.s32 	%r23, %r22, %r19;
	and.b16  	%rs77, %rs3, 15;
	shr.u16 	%rs78, %rs4, 4;
	and.b16  	%rs79, %rs13, %rs3;
	shr.u16 	%rs80, %rs77, 1;
	and.b16  	%rs81, %rs80, %rs13;
	and.b16  	%rs82, %rs18, %rs3;
	or.b16  	%rs83, %rs81, %rs82;
	shl.b16 	%rs84, %rs83, 1;
	or.b16  	%rs85, %rs84, %rs79;
	shr.u16 	%rs86, %rs77, 2;
	and.b16  	%rs87, %rs86, %rs13;
	and.b16  	%rs88, %rs77, %rs5;
	shr.u16 	%rs89, %rs88, 1;
	and.b16  	%rs90, %rs89, 1;
	and.b16  	%rs91, %rs30, %rs3;
	or.b16  	%rs92, %rs91, %rs87;
	or.b16  	%rs93, %rs92, %rs90;
	shl.b16 	%rs94, %rs93, 2;
	or.b16  	%rs95, %rs94, %rs85;
	shr.u16 	%rs96, %rs77, 3;
	and.b16  	%rs97, %rs96, %rs13;
	and.b16  	%rs98, %rs86, %rs18;
	or.b16  	%rs99, %rs97, %rs98;
	and.b16  	%rs100, %rs80, %rs30;
	or.b16  	%rs101, %rs99, %rs100;
	and.b16  	%rs102, %rs41, %rs3;
	or.b16  	%rs103, %rs101, %rs102;
	shl.b16 	%rs104, %rs103, 3;
	or.b16  	%rs105, %rs95, %rs104;
	and.b16  	%rs106, %rs96, %rs18;
	shr.u16 	%rs107, %rs88, 2;
	and.b16  	%rs108, %rs107, 1;
	and.b16  	%rs109, %rs80, %rs41;
	and.b16  	%rs110, %rs96, %rs30;
	and.b16  	%rs111, %rs86, %rs41;
	shr.u16 	%rs112, %rs88, 3;
	or.b16  	%rs113, %rs109, %rs106;
	and.b16  	%rs114, %rs113, %rs107;
	or.b16  	%rs115, %rs106, %rs108;
	or.b16  	%rs116, %rs115, %rs109;
	shl.b16 	%rs117, %rs116, 4;
	xor.b16  	%rs118, %rs110, %rs111;
	xor.b16  	%rs119, %rs118, %rs114;
	shl.b16 	%rs120, %rs119, 5;
	not.b16 	%rs121, %rs107;
	and.b16  	%rs122, %rs112, %rs121;
	not.b16 	%rs123, %rs112;
	and.b16  	%rs124, %rs107, %rs123;
	and.b16  	%rs125, %rs124, %rs113;
	or.b16  	%rs126, %rs122, %rs125;
	shl.b16 	%rs127, %rs126, 6;
	and.b16  	%rs128, %rs107, %rs112;
	shl.b16 	%rs129, %rs128, 7;
	or.b16  	%rs130, %rs117, %rs129;
	or.b16  	%rs131, %rs130, %rs120;
	or.b16  	%rs132, %rs131, %rs127;
	or.b16  	%rs133, %rs132, %rs105;
	mul.lo.s16 	%rs134, %rs78, %rs10;
	cvt.u32.u16 	%r24, %rs134;
	mul.lo.s16 	%rs135, %rs77, %rs12;
	cvt.u32.u16 	%r25, %rs135;
	mul.lo.s16 	%rs136, %rs78, %rs12;
	mul.wide.u16 	%r26, %rs136, 256;
	cvt.u32.u16 	%r27, %rs133;
	and.b32  	%r28, %r27, 255;
	add.s32 	%r29, %r24, %r25;
	shl.b32 	%r30, %r29, 4;
	add.s32 	%r31, %r30, %r26;
	add.s32 	%r32, %r31, %r28;
	and.b16  	%rs137, %rs7, 8;
	and.b16  	%rs138, %rs7, 15;
	shr.u32 	%r33, %r1, 28;
	cvt.u16.u32 	%rs139, %r33;
	and.b16  	%rs140, %rs7, 1;
	and.b16  	%rs141, %rs140, %rs1;
	and.b16  	%rs142, %rs15, %rs140;
	shr.u32 	%r34, %r1, 25;
	cvt.u16.u32 	%rs143, %r34;
	and.b16  	%rs144, %rs143, 1;
	and.b16  	%rs145, %rs144, %rs1;
	or.b16  	%rs146, %rs145, %rs142;
	shl.b16 	%rs147, %rs146, 1;
	or.b16  	%rs148, %rs147, %rs141;
	and.b16  	%rs149, %rs23, %rs140;
	and.b16  	%rs150, %rs138, %rs8;
	shr.u16 	%rs151, %rs150, 1;
	and.b16  	%rs152, %rs151, 1;
	or.b16  	%rs153, %rs152, %rs149;
	shr.u32 	%r35, %r1, 26;
	cvt.u16.u32 	%rs154, %r35;
	and.b16  	%rs155, %rs154, 1;
	and.b16  	%rs156, %rs155, %rs1;
	or.b16  	%rs157, %rs153, %rs156;
	shl.b16 	%rs158, %rs157, 2;
	or.b16  	%rs159, %rs148, %rs158;
	and.b16  	%rs160, %rs35, %rs140;
	and.b16  	%rs161, %rs144, %rs23;
	or.b16  	%rs162, %rs161, %rs160;
	and.b16  	%rs163, %rs155, %rs15;
	or.b16  	%rs164, %rs162, %rs163;
	shr.u16 	%rs165, %rs137, 3;
	and.b16  	%rs166, %rs165, %rs1;
	or.b16  	%rs167, %rs164, %rs166;
	shl.b16 	%rs168, %rs167, 3;
	or.b16  	%rs169, %rs159, %rs168;
	and.b16  	%rs170, %rs143, %rs35;
	shr.u16 	%rs171, %rs150, 2;
	and.b16  	%rs172, %rs171, 1;
	and.b16  	%rs173, %rs165, %rs15;
	and.b16  	%rs174, %rs154, %rs35;
	and.b16  	%rs175, %rs165, %rs23;
	shr.u16 	%rs176, %rs150, 3;
	or.b16  	%rs177, %rs173, %rs170;
	and.b16  	%rs178, %rs177, %rs171;
	or.b16  	%rs179, %rs170, %rs172;
	or.b16  	%rs180, %rs179, %rs173;
	shl.b16 	%rs181, %rs180, 4;
	xor.b16  	%rs182, %rs174, %rs175;
	xor.b16  	%rs183, %rs182, %rs178;
	shl.b16 	%rs184, %rs183, 5;
	not.b16 	%rs185, %rs171;
	and.b16  	%rs186, %rs176, %rs185;
	not.b16 	%rs187, %rs176;
	and.b16  	%rs188, %rs171, %rs187;
	and.b16  	%rs189, %rs188, %rs177;
	or.b16  	%rs190, %rs189, %rs186;
	shl.b16 	%rs191, %rs190, 6;
	and.b16  	%rs192, %rs171, %rs176;
	shl.b16 	%rs193, %rs192, 7;
	or.b16  	%rs194, %rs181, %rs193;
	add.s16 	%rs195, %rs194, %rs184;
	or.b16  	%rs196, %rs191, %rs169;
	or.b16  	%rs197, %rs196, %rs195;
	mul.lo.s16 	%rs198, %rs138, %rs9;
	cvt.u32.u16 	%r36, %rs198;
	mul.lo.s16 	%rs199, %rs139, %rs8;
	cvt.u32.u16 	%r37, %rs199;
	mul.lo.s16 	%rs200, %rs139, %rs9;
	mul.wide.u16 	%r38, %rs200, 256;
	cvt.u32.u16 	%r39, %rs197;
	and.b32  	%r40, %r39, 255;
	add.s32 	%r41, %r36, %r37;
	shl.b32 	%r42, %r41, 4;
	add.s32 	%r43, %r42, %r38;
	add.s32 	%r44, %r43, %r40;
	and.b16  	%rs201, %rs140, %rs3;
	and.b16  	%rs202, %rs80, %rs140;
	and.b16  	%rs203, %rs144, %rs3;
	or.b16  	%rs204, %rs202, %rs203;
	shl.b16 	%rs205, %rs204, 1;
	or.b16  	%rs206, %rs205, %rs201;
	and.b16  	%rs207, %rs86, %rs140;
	and.b16  	%rs208, %rs138, %rs77;
	shr.u16 	%rs209, %rs208, 1;
	and.b16  	%rs210, %rs209, 1;
	and.b16  	%rs211, %rs155, %rs3;
	or.b16  	%rs212, %rs211, %rs207;
	or.b16  	%rs213, %rs212, %rs210;
	shl.b16 	%rs214, %rs213, 2;
	or.b16  	%rs215, %rs214, %rs206;
	and.b16  	%rs216, %rs96, %rs140;
	and.b16  	%rs217, %rs86, %rs144;
	or.b16  	%rs218, %rs216, %rs217;
	and.b16  	%rs219, %rs80, %rs155;
	or.b16  	%rs220, %rs218, %rs219;
	and.b16  	%rs221, %rs165, %rs3;
	or.b16  	%rs222, %rs220, %rs221;
	shl.b16 	%rs223, %rs222, 3;
	or.b16  	%rs224, %rs215, %rs223;
	and.b16  	%rs225, %rs96, %rs144;
	shr.u16 	%rs226, %rs208, 2;
	and.b16  	%rs227, %rs226, 1;
	and.b16  	%rs228, %rs80, %rs165;
	and.b16  	%rs229, %rs96, %rs155;
	and.b16  	%rs230, %rs86, %rs165;
	shr.u16 	%rs231, %rs208, 3;
	or.b16  	%rs232, %rs228, %rs225;
	and.b16  	%rs233, %rs232, %rs226;
	or.b16  	%rs234, %rs225, %rs227;
	or.b16  	%rs235, %rs234, %rs228;
	shl.b16 	%rs236, %rs235, 4;
	xor.b16  	%rs237, %rs229, %rs230;
	xor.b16  	%rs238, %rs237, %rs233;
	shl.b16 	%rs239, %rs238, 5;
	not.b16 	%rs240, %rs226;
	and.b16  	%rs241, %rs231, %rs240;
	not.b16 	%rs242, %rs231;
	and.b16  	%rs243, %rs226, %rs242;
	and.b16  	%rs244, %rs243, %rs232;
	or.b16  	%rs245, %rs241, %rs244;
	shl.b16 	%rs246, %rs245, 6;
	and.b16  	%rs247, %rs226, %rs231;
	shl.b16 	%rs248, %rs247, 7;
	or.b16  	%rs249, %rs236, %rs248;
	or.b16  	%rs250, %rs249, %rs239;
	or.b16  	%rs251, %rs250, %rs246;
	or.b16  	%rs252, %rs251, %rs224;
	mul.lo.s16 	%rs253, %rs78, %rs138;
	cvt.u32.u16 	%r45, %rs253;
	mul.lo.s16 	%rs254, %rs77, %rs139;
	cvt.u32.u16 	%r46, %rs254;
	mul.lo.s16 	%rs255, %rs78, %rs139;
	shl.b16 	%rs256, %rs255, 8;
	cvt.u32.u16 	%r47, %rs256;
	cvt.u32.u16 	%r48, %rs252;
	and.b32  	%r49, %r48, 255;
	add.s32 	%r50, %r45, %r46;
	shl.b32 	%r51, %r50, 4;
	add.s32 	%r52, %r51, %r47;
	add.s32 	%r53, %r52, %r49;
	shl.b32 	%r54, %r53, 16;
	add.s32 	%r55, %r32, %r44;
	shl.b32 	%r56, %r55, 8;
	add.s32 	%r57, %r54, %r23;
	add.s32 	%r2, %r57, %r56;
	and.b32  	%r58, %r1, 65535;
	mul.lo.s32 	%r3, %r58, %r12;
	mul.wide.u32 	%rd7, %r1, 4;
	add.s64 	%rd8, %rd5, %rd7;
	st.global.u32 	[%rd8], %r2;
	add.s64 	%rd9, %rd6, %rd7;
	st.global.u32 	[%rd9], %r3;
	setp.eq.s32 	%p2, %r3, 0;
	@%p2 bra 	$L__BB0_3;
	sub.s32 	%r59, %r2, %r3;
	cvt.rn.f64.u32 	%fd1, %r59;
	cvt.rn.f64.u32 	%fd2, %r3;
	div.rn.f64 	%fd3, %fd1, %fd2;
	mul.f64 	%fd4, %fd3, 0d4059000000000000;
	mul.wide.u32 	%rd10, %r1, 8;
	add.s64 	%rd11, %rd1, %rd10;
	st.global.f64 	[%rd11], %fd4;
	bra.uni 	$L__BB0_4;
$L__BB0_3:
	setp.eq.s32 	%p3, %r2, 0;
	selp.f64 	%fd5, 0d0000000000000000, 0d4059000000000000, %p3;
	mul.wide.u32 	%rd12, %r1, 8;
	add.s64 	%rd13, %rd1, %rd12;
	st.global.f64 	[%rd13], %fd5;
$L__BB0_4:
	ret;

}


// ===== COMPILED SASS (sm_100) =====

	.target	sm_100

	.elftype	@"ET_EXEC"


//--------------------- .note.nv.tkinfo           --------------------------
	.section	.note.nv.tkinfo,"",@"SHT_NOTE"
	.sectionflags	@"SHF_NOTE_NV_TKINFO"
	.tkinfo
        /*0018*/ 	.word	0x00000002
        /*0030*/ 	.string	""
        /*0030*/ 	.string	"ptxas"
        /*0030*/ 	.string	"Cuda compilation tools, release 13.0, V13.0.88"
        /*0030*/ 	.string	"Build cuda_13.0.r13.0/compiler.36424714_0"
        /*0030*/ 	.string	"-arch sm_100 -m 64 "



//--------------------- .note.nv.cuinfo           --------------------------
	.section	.note.nv.cuinfo,"",@"SHT_NOTE"
	.sectionflags	@"SHF_NOTE_NV_CUINFO"
        /*0018*/ 	.short	0x0002
        /*001a*/ 	.short	0x0064
        /*001c*/ 	.short	0x0082
	.zero		2


//--------------------- .nv.info                  --------------------------
	.section	.nv.info,"",@"SHT_CUDA_INFO"
	.align	4


	//----- nvinfo : EIATTR_REGCOUNT
	.align		4
        /*0000*/ 	.byte	0x04, 0x2f
        /*0002*/ 	.short	(.L_1 - .L_0)
	.align		4
.L_0:
        /*0004*/ 	.word	index@(_Z15validate_kernelPjS_Pdj)
        /*0008*/ 	.word	0x00000020


	//----- nvinfo : EIATTR_FRAME_SIZE
	.align		4
.L_1:
        /*000c*/ 	.byte	0x04, 0x11
        /*000e*/ 	.short	(.L_3 - .L_2)
	.align		4
.L_2:
        /*0010*/ 	.word	index@($__internal_0_$__cuda_sm20_div_rn_f64_full)
        /*0014*/ 	.word	0x00000000


	//----- nvinfo : EIATTR_FRAME_SIZE
	.align		4
.L_3:
        /*0018*/ 	.byte	0x04, 0x11
        /*001a*/ 	.short	(.L_5 - .L_4)
	.align		4
.L_4:
        /*001c*/ 	.word	index@(_Z15validate_kernelPjS_Pdj)
        /*0020*/ 	.word	0x00000000


	//----- nvinfo : EIATTR_MIN_STACK_SIZE
	.align		4
.L_5:
        /*0024*/ 	.byte	0x04, 0x12
        /*0026*/ 	.short	(.L_7 - .L_6)
	.align		4
.L_6:
        /*0028*/ 	.word	index@(_Z15validate_kernelPjS_Pdj)
        /*002c*/ 	.word	0x00000000
.L_7:


//--------------------- .nv.compat                --------------------------
	.section	.nv.compat,"",@"SHT_CUDA_COMPAT_INFO"
	.align	4
        /*0000*/ 	.byte	0x02, 0x09, 0x00, 0x00, 0x02, 0x02, 0x01, 0x00, 0x02, 0x05, 0x05, 0x00, 0x03, 0x07, 0x01, 0x01
        /*0010*/ 	.byte	0x02, 0x03, 0x00, 0x00, 0x02, 0x06, 0x01, 0x00, 0x04, 0x0b, 0x08, 0x00, 0x01, 0x00, 0x00, 0x00
        /*0020*/ 	.byte	0x00, 0x00, 0x00, 0x00


//--------------------- .nv.info._Z15validate_kernelPjS_Pdj --------------------------
	.section	.nv.info._Z15validate_kernelPjS_Pdj,"",@"SHT_CUDA_INFO"
	.sectionflags	@""
	.align	4


	//----- nvinfo : EIATTR_CUDA_API_VERSION
	.align		4
        /*0000*/ 	.byte	0x04, 0x37
        /*0002*/ 	.short	(.L_9 - .L_8)
.L_8:
        /*0004*/ 	.word	0x00000082


	//----- nvinfo : EIATTR_KPARAM_INFO
	.align		4
.L_9:
        /*0008*/ 	.byte	0x04, 0x17
        /*000a*/ 	.short	(.L_11 - .L_10)
.L_10:
        /*000c*/ 	.word	0x00000000
        /*0010*/ 	.short	0x0003
        /*0012*/ 	.short	0x0018
        /*0014*/ 	.byte	0x00, 0xf0, 0x11, 0x00


	//----- nvinfo : EIATTR_KPARAM_INFO
	.align		4
.L_11:
        /*0018*/ 	.byte	0x04, 0x17
        /*001a*/ 	.short	(.L_13 - .L_12)
.L_12:
        /*001c*/ 	.word	0x00000000
        /*0020*/ 	.short	0x0002
        /*0022*/ 	.short	0x0010
        /*0024*/ 	.byte	0x00, 0xf5, 0x21, 0x00


	//----- nvinfo : EIATTR_KPARAM_INFO
	.align		4
.L_13:
        /*0028*/ 	.byte	0x04, 0x17
        /*002a*/ 	.short	(.L_15 - .L_14)
.L_14:
        /*002c*/ 	.word	0x00000000
        /*0030*/ 	.short	0x0001
        /*0032*/ 	.short	0x0008
        /*0034*/ 	.byte	0x00, 0xf5, 0x21, 0x00


	//----- nvinfo : EIATTR_KPARAM_INFO
	.align		4
.L_15:
        /*0038*/ 	.byte	0x04, 0x17
        /*003a*/ 	.short	(.L_17 - .L_16)
.L_16:
        /*003c*/ 	.word	0x00000000
        /*0040*/ 	.short	0x0000
        /*0042*/ 	.short	0x0000
        /*0044*/ 	.byte	0x00, 0xf5, 0x21, 0x00


	//----- nvinfo : EIATTR_SPARSE_MMA_MASK
	.align		4
.L_17:
        /*0048*/ 	.byte	0x03, 0x50
        /*004a*/ 	.short	0x0000


	//----- nvinfo : EIATTR_MAXREG_COUNT
	.align		4
        /*004c*/ 	.byte	0x03, 0x1b
        /*004e*/ 	.short	0x00ff


	//----- nvinfo : EIATTR_MERCURY_ISA_VERSION
	.align		4
        /*0050*/ 	.byte	0x03, 0x5f
        /*0052*/ 	.short	0x0101


	//----- nvinfo : EIATTR_VRC_CTA_INIT_COUNT
	.align		4
        /*0054*/ 	.byte	0x02, 0x4a
	.zero		1
	.zero		1


	//----- nvinfo : EIATTR_EXIT_INSTR_OFFSETS
	.align		4
        /*0058*/ 	.byte	0x04, 0x1c
        /*005a*/ 	.short	(.L_19 - .L_18)


	//   ....[0]....
.L_18:
        /*005c*/ 	.word	0x00000070


	//   ....[1]....
        /*0060*/ 	.word	0x00001050


	//   ....[2]....
        /*0064*/ 	.word	0x000010c0


	//----- nvinfo : EIATTR_CRS_STACK_SIZE
	.align		4
.L_19:
        /*0068*/ 	.byte	0x04, 0x1e
        /*006a*/ 	.short	(.L_21 - .L_20)
.L_20:
        /*006c*/ 	.word	0x00000000


	//----- nvinfo : EIATTR_CBANK_PARAM_SIZE
	.align		4
.L_21:
        /*0070*/ 	.byte	0x03, 0x19
        /*0072*/ 	.short	0x001c


	//----- nvinfo : EIATTR_PARAM_CBANK
	.align		4
        /*0074*/ 	.byte	0x04, 0x0a
        /*0076*/ 	.short	(.L_23 - .L_22)
	.align		4
.L_22:
        /*0078*/ 	.word	index@(.nv.constant0._Z15validate_kernelPjS_Pdj)
        /*007c*/ 	.short	0x0380
        /*007e*/ 	.short	0x001c


	//----- nvinfo : EIATTR_SW_WAR
	.align		4
.L_23:
        /*0080*/ 	.byte	0x04, 0x36
        /*0082*/ 	.short	(.L_25 - .L_24)
.L_24:
        /*0084*/ 	.word	0x00000008
.L_25:


//--------------------- .nv.callgraph             --------------------------
	.section	.nv.callgraph,"",@"SHT_CUDA_CALLGRAPH"
	.align	4
	.sectionentsize	8
	.align		4
        /*0000*/ 	.word	0x00000000
	.align		4
        /*0004*/ 	.word	0xffffffff
	.align		4
        /*0008*/ 	.word	0x00000000
	.align		4
        /*000c*/ 	.word	0xfffffffe
	.align		4
        /*0010*/ 	.word	0x00000000
	.align		4
        /*0014*/ 	.word	0xfffffffd
	.align		4
        /*0018*/ 	.word	0x00000000
	.align		4
        /*001c*/ 	.word	0xfffffffc


//--------------------- .text._Z15validate_kernelPjS_Pdj --------------------------
	.section	.text._Z15validate_kernelPjS_Pdj,"ax",@progbits
	.align	128
        .global         _Z15validate_kernelPjS_Pdj
        .type           _Z15validate_kernelPjS_Pdj,@function
        .size           _Z15validate_kernelPjS_Pdj,(.L_x_9 - _Z15validate_kernelPjS_Pdj)
        .other          _Z15validate_kernelPjS_Pdj,@"STO_CUDA_ENTRY STV_DEFAULT"
_Z15validate_kernelPjS_Pdj:
.text._Z15validate_kernelPjS_Pdj:
[----:B------:R-:W-:Y:S01]  /*0000*/  LDC R1, c[0x0][0x37c] ;  /* 0x0000df00ff017b82 */ /* 0x000fe20000000800 */
[----:B------:R-:W0:Y:S07]  /*0010*/  S2R R3, SR_TID.X ;  /* 0x0000000000037919 */ /* 0x000e2e0000002100 */
[----:B------:R-:W0:Y:S01]  /*0020*/  S2UR UR4, SR_CTAID.X ;  /* 0x00000000000479c3 */ /* 0x000e220000002500 */
[----:B------:R-:W1:Y:S07]  /*0030*/  LDCU UR5, c[0x0][0x398] ;  /* 0x00007300ff0577ac */ /* 0x000e6e0008000800 */
[----:B------:R-:W0:Y:S02]  /*0040*/  LDC R0, c[0x0][0x360] ;  /* 0x0000d800ff007b82 */ /* 0x000e240000000800 */
[----:B0-----:R-:W-:-:S05]  /*0050*/  IMAD R0, R0, UR4, R3 ;  /* 0x0000000400007c24 */ /* 0x001fca000f8e0203 */
[----:B-1----:R-:W-:-:S13]  /*0060*/  ISETP.GE.U32.AND P0, PT, R0, UR5, PT ;  /* 0x0000000500007c0c */ /* 0x002fda000bf06070 */
[----:B------:R-:W-:Y:S05]  /*0070*/  @P0 EXIT ;  /* 0x000000000000094d */ /* 0x000fea0003800000 */
[----:B------:R-:W0:Y:S02]  /*0080*/  LDC R0, c[0x0][0x360] ;  /* 0x0000d800ff007b82 */ /* 0x000e240000000800 */
[----:B0-----:R-:W-:Y:S01]  /*0090*/  IMAD R0, R0, UR4, R3 ;  /* 0x0000000400007c24 */ /* 0x001fe2000f8e0203 */
[----:B------:R-:W0:Y:S04]  /*00a0*/  LDCU.64 UR4, c[0x0][0x358] ;  /* 0x00006b00ff0477ac */ /* 0x000e280008000a00 */
[----:B------:R-:W-:Y:S02]  /*00b0*/  LOP3.LUT R2, R0, 0xf, RZ, 0xc0, !PT ;  /* 0x0000000f00027812 */ /* 0x000fe400078ec0ff */
[--C-:B------:R-:W-:Y:S02]  /*00c0*/  SHF.R.U32.HI R6, RZ, 0x18, R0.reuse ;  /* 0x00000018ff067819 */ /* 0x100fe40000011600 */
[----:B------:R-:W-:-:S02]  /*00d0*/  SHF.R.U32.HI R16, RZ, 0x19, R0 ;  /* 0x00000019ff107819 */ /* 0x000fc40000011600 */
[----:B------:R-:W-:Y:S02]  /*00e0*/  SHF.R.U32.HI R17, RZ, 0x1a, R0 ;  /* 0x0000001aff117819 */ /* 0x000fe40000011600 */
[--C-:B------:R-:W-:Y:S02]  /*00f0*/  SHF.R.U32.HI R19, RZ, 0x2, R2.reuse ;  /* 0x00000002ff137819 */ /* 0x100fe40000011602 */
[--C-:B------:R-:W-:Y:S02]  /*0100*/  SHF.R.U32.HI R21, RZ, 0x3, R2.reuse ;  /* 0x00000003ff157819 */ /* 0x100fe40000011602 */
[----:B------:R-:W-:Y:S02]  /*0110*/  SHF.R.U32.HI R5, RZ, 0x1, R2 ;  /* 0x00000001ff057819 */ /* 0x000fe40000011602 */
[----:B------:R-:W-:Y:S02]  /*0120*/  PRMT R7, R0, 0x7632, R7 ;  /* 0x0000763200077816 */ /* 0x000fe40000000007 */
[----:B------:R-:W-:-:S02]  /*0130*/  LOP3.LUT R3, R21, 0x1, R6, 0x80, !PT ;  /* 0x0000000115037812 */ /* 0x000fc400078e8006 */
[----:B------:R-:W-:Y:S02]  /*0140*/  LOP3.LUT R4, R19, 0x1, R16, 0x80, !PT ;  /* 0x0000000113047812 */ /* 0x000fe400078e8010 */
[----:B------:R-:W-:Y:S02]  /*0150*/  LOP3.LUT R10, R5, 0x1, R17, 0x80, !PT ;  /* 0x00000001050a7812 */ /* 0x000fe400078e8011 */
[----:B------:R-:W-:Y:S02]  /*0160*/  LOP3.LUT R9, R7, 0xf, R0, 0x80, !PT ;  /* 0x0000000f07097812 */ /* 0x000fe400078e8000 */
[----:B------:R-:W-:Y:S02]  /*0170*/  LOP3.LUT R13, R0, 0x1, R16, 0x80, !PT ;  /* 0x00000001000d7812 */ /* 0x000fe400078e8010 */
[----:B------:R-:W-:Y:S02]  /*0180*/  LOP3.LUT R8, R5, 0x1, R6, 0x80, !PT ;  /* 0x0000000105087812 */ /* 0x000fe400078e8006 */
[----:B------:R-:W-:-:S02]  /*0190*/  LOP3.LUT R3, R10, R4, R3, 0xfe, !PT ;  /* 0x000000040a037212 */ /* 0x000fc400078efe03 */
[----:B------:R-:W-:Y:S02]  /*01a0*/  LOP3.LUT R4, R7, 0xff, RZ, 0xc0, !PT ;  /* 0x000000ff07047812 */ /* 0x000fe400078ec0ff */
[----:B------:R-:W-:Y:S02]  /*01b0*/  LOP3.LUT R22, R19, 0x1, R7, 0x80, !PT ;  /* 0x0000000113167812 */ /* 0x000fe400078e8007 */
[----:B------:R-:W-:Y:S02]  /*01c0*/  SHF.R.U32.HI R11, RZ, 0x1, R9 ;  /* 0x00000001ff0b7819 */ /* 0x000fe40000011609 */
[----:B------:R-:W-:Y:S02]  /*01d0*/  LOP3.LUT R25, R13, R8, RZ, 0xfc, !PT ;  /* 0x000000080d197212 */ /* 0x000fe400078efcff */
[--C-:B------:R-:W-:Y:S02]  /*01e0*/  SHF.R.U32.HI R12, RZ, 0x1, R4.reuse ;  /* 0x00000001ff0c7819 */ /* 0x100fe40000011604 */
[----:B------:R-:W-:-:S02]  /*01f0*/  SHF.R.U32.HI R13, RZ, 0x2, R4 ;  /* 0x00000002ff0d7819 */ /* 0x000fc40000011604 */
[----:B------:R-:W-:Y:S02]  /*0200*/  LOP3.LUT R22, R22, 0x1, R11, 0xf8, !PT ;  /* 0x0000000116167812 */ /* 0x000fe400078ef80b */
[----:B------:R-:W-:Y:S02]  /*0210*/  LOP3.LUT R11, R0, 0xf, R6, 0x80, !PT ;  /* 0x0000000f000b7812 */ /* 0x000fe400078e8006 */
[----:B------:R-:W-:Y:S02]  /*0220*/  LOP3.LUT R15, R21, 0x1, R7, 0x80, !PT ;  /* 0x00000001150f7812 */ /* 0x000fe400078e8007 */
[----:B------:R-:W-:Y:S02]  /*0230*/  LOP3.LUT R14, R19, 0x1, R12, 0x80, !PT ;  /* 0x00000001130e7812 */ /* 0x000fe400078e800c */
[----:B------:R-:W-:Y:S02]  /*0240*/  LOP3.LUT R18, R5, 0x1, R13, 0x80, !PT ;  /* 0x0000000105127812 */ /* 0x000fe400078e800d */
[----:B------:R-:W-:-:S02]  /*0250*/  LOP3.LUT R8, R19, 0x1, R6, 0x80, !PT ;  /* 0x0000000113087812 */ /* 0x000fc400078e8006 */
[----:B------:R-:W-:Y:S02]  /*0260*/  SHF.R.U32.HI R27, RZ, 0x1, R11 ;  /* 0x00000001ff1b7819 */ /* 0x000fe4000001160b */
[----:B------:R-:W-:Y:S02]  /*0270*/  LOP3.LUT R23, R5, 0x1, R7, 0x80, !PT ;  /* 0x0000000105177812 */ /* 0x000fe400078e8007 */
[C---:B------:R-:W-:Y:S02]  /*0280*/  LOP3.LUT R10, R0.reuse, 0x1, R12, 0x80, !PT ;  /* 0x00000001000a7812 */ /* 0x040fe400078e800c */
[----:B------:R-:W-:Y:S02]  /*0290*/  LOP3.LUT R20, R0, 0x1, R6, 0x80, !PT ;  /* 0x0000000100147812 */ /* 0x000fe400078e8006 */
[----:B------:R-:W-:Y:S02]  /*02a0*/  LOP3.LUT R15, R18, R14, R15, 0xfe, !PT ;  /* 0x0000000e120f7212 */ /* 0x000fe400078efe0f */
[----:B------:R-:W-:-:S02]  /*02b0*/  LOP3.LUT R18, R6, 0x8, RZ, 0xc0, !PT ;  /* 0x0000000806127812 */ /* 0x000fc400078ec0ff */
[----:B------:R-:W-:Y:S02]  /*02c0*/  LOP3.LUT R14, R7, 0x8, RZ, 0xc0, !PT ;  /* 0x00000008070e7812 */ /* 0x000fe400078ec0ff */
[----:B------:R-:W-:Y:S02]  /*02d0*/  LOP3.LUT R8, R8, 0x1, R27, 0xf8, !PT ;  /* 0x0000000108087812 */ /* 0x000fe400078ef81b */
[----:B------:R-:W-:Y:S01]  /*02e0*/  LOP3.LUT R23, R10, R23, RZ, 0xfc, !PT ;  /* 0x000000170a177212 */ /* 0x000fe200078efcff */
[----:B------:R-:W-:Y:S01]  /*02f0*/  IMAD R10, R25, 0x2, R20 ;  /* 0x00000002190a7824 */ /* 0x000fe200078e0214 */
[----:B------:R-:W-:Y:S02]  /*0300*/  LOP3.LUT R27, R0, 0x1, R17, 0x80, !PT ;  /* 0x00000001001b7812 */ /* 0x000fe400078e8011 */
[----:B------:R-:W-:Y:S02]  /*0310*/  SHF.R.U32.HI R18, RZ, 0x3, R18 ;  /* 0x00000003ff127819 */ /* 0x000fe40000011612 */
[----:B------:R-:W-:-:S02]  /*0320*/  LOP3.LUT R20, R17, R21, RZ, 0xc0, !PT ;  /* 0x0000001511147212 */ /* 0x000fc400078ec0ff */
[----:B------:R-:W-:Y:S02]  /*0330*/  SHF.R.U32.HI R14, RZ, 0x3, R14 ;  /* 0x00000003ff0e7819 */ /* 0x000fe4000001160e */
[----:B------:R-:W-:Y:S02]  /*0340*/  LOP3.LUT R25, R13, R21, RZ, 0xc0, !PT ;  /* 0x000000150d197212 */ /* 0x000fe400078ec0ff */
[----:B------:R-:W-:Y:S02]  /*0350*/  LOP3.LUT R27, R8, R27, RZ, 0xfc, !PT ;  /* 0x0000001b081b7212 */ /* 0x000fe400078efcff */
[--C-:B------:R-:W-:Y:S02]  /*0360*/  LOP3.LUT R20, R20, R18, R19.reuse, 0x78, !PT ;  /* 0x0000001214147212 */ /* 0x100fe400078e7813 */
[----:B------:R-:W-:Y:S01]  /*0370*/  LOP3.LUT R24, R14, R5, RZ, 0xc0, !PT ;  /* 0x000000050e187212 */ /* 0x000fe200078ec0ff */
[----:B------:R-:W-:Y:S01]  /*0380*/  IMAD R8, R27, 0x4, R10 ;  /* 0x000000041b087824 */ /* 0x000fe200078e020a */
[----:B------:R-:W-:-:S02]  /*0390*/  LOP3.LUT R19, R25, R14, R19, 0x78, !PT ;  /* 0x0000000e19137212 */ /* 0x000fc400078e7813 */
[----:B------:R-:W-:Y:S02]  /*03a0*/  LOP3.LUT R25, R0, 0x1, R13, 0x80, !PT ;  /* 0x0000000100197812 */ /* 0x000fe400078e800d */
[----:B------:R-:W-:Y:S02]  /*03b0*/  LOP3.LUT R10, R24, R12, R21, 0xf8, !PT ;  /* 0x0000000c180a7212 */ /* 0x000fe400078ef815 */
[--C-:B------:R-:W-:Y:S02]  /*03c0*/  SHF.R.U32.HI R24, RZ, 0x2, R9.reuse ;  /* 0x00000002ff187819 */ /* 0x100fe40000011609 */
[----:B------:R-:W-:Y:S02]  /*03d0*/  SHF.R.U32.HI R27, RZ, 0x3, R9 ;  /* 0x00000003ff1b7819 */ /* 0x000fe40000011609 */
[----:B------:R-:W-:Y:S02]  /*03e0*/  LOP3.LUT R22, R22, R25, RZ, 0xfc, !PT ;  /* 0x0000001916167212 */ /* 0x000fe400078efcff */
[----:B------:R-:W-:-:S02]  /*03f0*/  LOP3.LUT R25, R12, R21, RZ, 0xc0, !PT ;  /* 0x000000150c197212 */ /* 0x000fc400078ec0ff */
[----:B------:R-:W-:Y:S02]  /*0400*/  LOP3.LUT R9, R19, R10, R24, 0x78, !PT ;  /* 0x0000000a13097212 */ /* 0x000fe400078e7818 */
[----:B------:R-:W-:Y:S02]  /*0410*/  LOP3.LUT R10, R27, R24, R10, 0x38, !PT ;  /* 0x000000181b0a7212 */ /* 0x000fe400078e380a */
[----:B------:R-:W-:Y:S02]  /*0420*/  LOP3.LUT R19, R24, R27, RZ, 0xc0, !PT ;  /* 0x0000001b18137212 */ /* 0x000fe400078ec0ff */
[----:B------:R-:W-:Y:S02]  /*0430*/  LOP3.LUT R24, R25, 0x1, R24, 0xf8, !PT ;  /* 0x0000000119187812 */ /* 0x000fe400078ef818 */
[----:B------:R-:W-:Y:S02]  /*0440*/  LOP3.LUT R26, R0, 0x1, R7, 0x80, !PT ;  /* 0x00000001001a7812 */ /* 0x000fe400078e8007 */
[----:B------:R-:W-:-:S02]  /*0450*/  LOP3.LUT R25, R18, R5, RZ, 0xc0, !PT ;  /* 0x0000000512197212 */ /* 0x000fc400078ec0ff */
[----:B------:R-:W-:Y:S01]  /*0460*/  SHF.R.U32.HI R27, RZ, 0x3, R11 ;  /* 0x00000003ff1b7819 */ /* 0x000fe2000001160b */
[----:B------:R-:W-:Y:S01]  /*0470*/  IMAD R23, R23, 0x2, R26 ;  /* 0x0000000217177824 */ /* 0x000fe200078e021a */
[----:B------:R-:W-:Y:S02]  /*0480*/  LOP3.LUT R25, R25, R16, R21, 0xf8, !PT ;  /* 0x0000001019197212 */ /* 0x000fe400078ef815 */
[----:B------:R-:W-:Y:S02]  /*0490*/  LOP3.LUT R21, R16, R21, RZ, 0xc0, !PT ;  /* 0x0000001510157212 */ /* 0x000fe400078ec0ff */
[----:B------:R-:W-:Y:S02]  /*04a0*/  SHF.R.U32.HI R26, RZ, 0x2, R11 ;  /* 0x00000002ff1a7819 */ /* 0x000fe4000001160b */
[----:B------:R-:W-:Y:S02]  /*04b0*/  LOP3.LUT R24, R24, R14, R5, 0xf8, !PT ;  /* 0x0000000e18187212 */ /* 0x000fe400078ef805 */
[----:B------:R-:W-:-:S02]  /*04c0*/  LOP3.LUT R21, R21, 0x1, R26, 0xf8, !PT ;  /* 0x0000000115157812 */ /* 0x000fc400078ef81a */
[----:B------:R-:W-:Y:S01]  /*04d0*/  LOP3.LUT R20, R20, R25, R26, 0x78, !PT ;  /* 0x0000001914147212 */ /* 0x000fe200078e781a */
[----:B------:R-:W-:Y:S01]  /*04e0*/  IMAD R24, R19, 0x8, R24 ;  /* 0x0000000813187824 */ /* 0x000fe200078e0218 */
[----:B------:R-:W-:Y:S02]  /*04f0*/  LOP3.LUT R11, R27, R26, R25, 0x38, !PT ;  /* 0x0000001a1b0b7212 */ /* 0x000fe400078e3819 */
[----:B------:R-:W-:Y:S01]  /*0500*/  LOP3.LUT R26, R26, R27, RZ, 0xc0, !PT ;  /* 0x0000001b1a1a7212 */ /* 0x000fe200078ec0ff */
[----:B------:R-:W-:Y:S01]  /*0510*/  IMAD R9, R9, 0x2, R24 ;  /* 0x0000000209097824 */ /* 0x000fe200078e0218 */
[----:B------:R-:W-:Y:S02]  /*0520*/  LOP3.LUT R21, R21, R18, R5, 0xf8, !PT ;  /* 0x0000001215157212 */ /* 0x000fe400078ef805 */
[----:B------:R-:W-:-:S03]  /*0530*/  SHF.R.U32.HI R5, RZ, 0x8, R0 ;  /* 0x00000008ff057819 */ /* 0x000fc60000011600 */
[----:B------:R-:W-:Y:S01]  /*0540*/  IMAD R25, R26, 0x8, R21 ;  /* 0x000000081a197824 */ /* 0x000fe200078e0215 */
[----:B------:R-:W-:Y:S01]  /*0550*/  LOP3.LUT R27, R5, 0x1, R13, 0x80, !PT ;  /* 0x00000001051b7812 */ /* 0x000fe200078e800d */
[----:B------:R-:W-:Y:S01]  /*0560*/  IMAD R21, R22, 0x4, R23 ;  /* 0x0000000416157824 */ /* 0x000fe200078e0217 */
[----:B------:R-:W-:Y:S02]  /*0570*/  LOP3.LUT R23, R3, R18, R0, 0xf8, !PT ;  /* 0x0000001203177212 */ /* 0x000fe400078ef800 */
[----:B------:R-:W-:Y:S02]  /*0580*/  LOP3.LUT R3, R5, 0xf, RZ, 0xc0, !PT ;  /* 0x0000000f05037812 */ /* 0x000fe400078ec0ff */
[----:B------:R-:W-:Y:S01]  /*0590*/  LOP3.LUT R24, R7, 0xf, R5, 0x80, !PT ;  /* 0x0000000f07187812 */ /* 0x000fe200078e8005 */
[----:B------:R-:W-:Y:S01]  /*05a0*/  IMAD R26, R23, 0x8, R8 ;  /* 0x00000008171a7824 */ /* 0x000fe200078e0208 */
[----:B------:R-:W-:Y:S01]  /*05b0*/  SHF.R.U32.HI R23, RZ, 0x1, R3 ;  /* 0x00000001ff177819 */ /* 0x000fe20000011603 */
[----:B------:R-:W-:Y:S01]  /*05c0*/  IMAD R8, R20, 0x2, R25 ;  /* 0x0000000214087824 */ /* 0x000fe200078e0219 */
[----:B------:R-:W-:Y:S01]  /*05d0*/  LOP3.LUT R25, R5, 0x1, R12, 0x80, !PT ;  /* 0x0000000105197812 */ /* 0x000fe200078e800c */
[----:B------:R-:W-:Y:S01]  /*05e0*/  IMAD R11, R11, 0x40, R26 ;  /* 0x000000400b0b7824 */ /* 0x000fe200078e021a */
[----:B------:R-:W-:-:S02]  /*05f0*/  LOP3.LUT R20, R23, 0x1, R7, 0x80, !PT ;  /* 0x0000000117147812 */ /* 0x000fc400078e8007 */
[----:B------:R-:W-:Y:S01]  /*0600*/  SHF.R.U32.HI R19, RZ, 0x2, R3 ;  /* 0x00000002ff137819 */ /* 0x000fe20000011603 */
[----:B------:R-:W-:Y:S01]  /*0610*/  IMAD.U32 R8, R8, 0x10, R11 ;  /* 0x0000001008087824 */ /* 0x000fe200078e000b */
[----:B------:R-:W-:Y:S02]  /*0620*/  LOP3.LUT R25, R20, R25, RZ, 0xfc, !PT ;  /* 0x0000001914197212 */ /* 0x000fe400078efcff */
[--C-:B------:R-:W-:Y:S02]  /*0630*/  LOP3.LUT R22, R19, 0x1, R7.reuse, 0x80, !PT ;  /* 0x0000000113167812 */ /* 0x100fe400078e8007 */
[----:B------:R-:W-:Y:S02]  /*0640*/  LOP3.LUT R20, R5, 0x1, R7, 0x80, !PT ;  /* 0x0000000105147812 */ /* 0x000fe400078e8007 */
[----:B------:R-:W-:Y:S02]  /*0650*/  LOP3.LUT R27, R27, R22, RZ, 0xfc, !PT ;  /* 0x000000161b1b7212 */ /* 0x000fe400078efcff */
[----:B------:R-:W-:Y:S01]  /*0660*/  LOP3.LUT R26, R19, 0x1, R12, 0x80, !PT ;  /* 0x00000001131a7812 */ /* 0x000fe200078e800c */
[----:B------:R-:W-:Y:S01]  /*0670*/  IMAD R22, R25, 0x2, R20 ;  /* 0x0000000219167824 */ /* 0x000fe200078e0214 */
[----:B------:R-:W-:-:S02]  /*0680*/  SHF.R.U32.HI R20, RZ, 0x1, R24 ;  /* 0x00000001ff147819 */ /* 0x000fc40000011618 */
[----:B------:R-:W-:Y:S02]  /*0690*/  LOP3.LUT R29, R5, 0x1, R17, 0x80, !PT ;  /* 0x00000001051d7812 */ /* 0x000fe400078e8011 */
[----:B------:R-:W-:Y:S02]  /*06a0*/  LOP3.LUT R27, R27, 0x1, R20, 0xf8, !PT ;  /* 0x000000011b1b7812 */ /* 0x000fe400078ef814 */
[----:B------:R-:W-:Y:S02]  /*06b0*/  LOP3.LUT R20, R15, R14, R0, 0xf8, !PT ;  /* 0x0000000e0f147212 */ /* 0x000fe400078ef800 */
[----:B------:R-:W-:Y:S01]  /*06c0*/  LOP3.LUT R15, R23, 0x1, R13, 0x80, !PT ;  /* 0x00000001170f7812 */ /* 0x000fe200078e800d */
[----:B------:R-:W-:Y:S02]  /*06d0*/  IMAD R22, R27, 0x4, R22 ;  /* 0x000000041b167824 */ /* 0x000fe400078e0216 */
[----:B------:R-:W-:Y:S01]  /*06e0*/  IMAD R21, R20, 0x8, R21 ;  /* 0x0000000814157824 */ /* 0x000fe200078e0215 */
[----:B------:R-:W-:-:S03]  /*06f0*/  SHF.R.U32.HI R20, RZ, 0x3, R3 ;  /* 0x00000003ff147819 */ /* 0x000fc60000011603 */
[----:B------:R-:W-:Y:S01]  /*0700*/  IMAD R10, R10, 0x40, R21 ;  /* 0x000000400a0a7824 */ /* 0x000fe200078e0215 */
[C---:B------:R-:W-:Y:S02]  /*0710*/  LOP3.LUT R25, R20.reuse, 0x1, R7, 0x80, !PT ;  /* 0x0000000114197812 */ /* 0x040fe400078e8007 */
[C---:B------:R-:W-:Y:S01]  /*0720*/  LOP3.LUT R12, R20.reuse, 0x1, R12, 0x80, !PT ;  /* 0x00000001140c7812 */ /* 0x040fe200078e800c */
[----:B------:R-:W-:Y:S01]  /*0730*/  IMAD.U32 R9, R9, 0x10, R10 ;  /* 0x0000001009097824 */ /* 0x000fe200078e000a */
[----:B------:R-:W-:Y:S02]  /*0740*/  LOP3.LUT R25, R15, R25, R26, 0xfe, !PT ;  /* 0x000000190f197212 */ /* 0x000fe400078efe1a */
[----:B------:R-:W-:Y:S02]  /*0750*/  SHF.R.U32.HI R15, RZ, 0x2, R24 ;  /* 0x00000002ff0f7819 */ /* 0x000fe40000011618 */
[----:B------:R-:W-:Y:S02]  /*0760*/  LOP3.LUT R13, R20, 0x1, R13, 0x80, !PT ;  /* 0x00000001140d7812 */ /* 0x000fe400078e800d */
[----:B------:R-:W-:-:S02]  /*0770*/  LOP3.LUT R26, R12, 0x1, R15, 0xf8, !PT ;  /* 0x000000010c1a7812 */ /* 0x000fc400078ef80f */
[--C-:B------:R-:W-:Y:S02]  /*0780*/  LOP3.LUT R12, R12, R23, R14.reuse, 0xf8, !PT ;  /* 0x000000170c0c7212 */ /* 0x100fe400078ef80e */
[----:B------:R-:W-:Y:S02]  /*0790*/  LOP3.LUT R27, R13, R19, R14, 0x78, !PT ;  /* 0x000000130d1b7212 */ /* 0x000fe400078e780e */
[----:B------:R-:W-:Y:S02]  /*07a0*/  SHF.R.U32.HI R24, RZ, 0x3, R24 ;  /* 0x00000003ff187819 */ /* 0x000fe40000011618 */
[----:B------:R-:W-:Y:S02]  /*07b0*/  LOP3.LUT R13, R25, R14, R5, 0xf8, !PT ;  /* 0x0000000e190d7212 */ /* 0x000fe400078ef805 */
[----:B------:R-:W-:Y:S02]  /*07c0*/  LOP3.LUT R25, R26, R23, R14, 0xf8, !PT ;  /* 0x000000171a197212 */ /* 0x000fe400078ef80e */
[----:B------:R-:W-:Y:S01]  /*07d0*/  LOP3.LUT R14, R27, R12, R15, 0x78, !PT ;  /* 0x0000000c1b0e7212 */ /* 0x000fe200078e780f */
[----:B------:R-:W-:Y:S01]  /*07e0*/  IMAD R13, R13, 0x8, R22 ;  /* 0x000000080d0d7824 */ /* 0x000fe200078e0216 */
[----:B------:R-:W-:-:S02]  /*07f0*/  LOP3.LUT R12, R12, R15, R24, 0x40, !PT ;  /* 0x0000000f0c0c7212 */ /* 0x000fc400078e4018 */
[-C--:B------:R-:W-:Y:S02]  /*0800*/  LOP3.LUT R26, R15, R24.reuse, RZ, 0xc0, !PT ;  /* 0x000000180f1a7212 */ /* 0x080fe400078ec0ff */
[----:B------:R-:W-:Y:S02]  /*0810*/  LOP3.LUT R15, R12, R24, R15, 0xf4, !PT ;  /* 0x000000180c0f7212 */ /* 0x000fe400078ef40f */
[----:B------:R-:W-:Y:S01]  /*0820*/  LOP3.LUT R22, R19, 0x1, R6, 0x80, !PT ;  /* 0x0000000113167812 */ /* 0x000fe200078e8006 */
[----:B------:R-:W-:Y:S01]  /*0830*/  IMAD R25, R26, 0x8, R25 ;  /* 0x000000081a197824 */ /* 0x000fe200078e0219 */
[----:B------:R-:W-:Y:S02]  /*0840*/  LOP3.LUT R27, R5, 0x1, R16, 0x80, !PT ;  /* 0x00000001051b7812 */ /* 0x000fe400078e8010 */
[----:B------:R-:W-:Y:S01]  /*0850*/  LOP3.LUT R12, R23, 0x1, R6, 0x80, !PT ;  /* 0x00000001170c7812 */ /* 0x000fe200078e8006 */
[----:B------:R-:W-:Y:S01]  /*0860*/  IMAD R14, R14, 0x2, R25 ;  /* 0x000000020e0e7824 */ /* 0x000fe200078e0219 */
[----:B------:R-:W-:-:S02]  /*0870*/  LOP3.LUT R29, R29, R22, RZ, 0xfc, !PT ;  /* 0x000000161d1d7212 */ /* 0x000fc400078efcff */
[----:B------:R-:W-:Y:S02]  /*0880*/  LOP3.LUT R27, R12, R27, RZ, 0xfc, !PT ;  /* 0x0000001b0c1b7212 */ /* 0x000fe400078efcff */
[C-C-:B------:R-:W-:Y:S02]  /*0890*/  LOP3.LUT R22, R5.reuse, 0xf, R6.reuse, 0x80, !PT ;  /* 0x0000000f05167812 */ /* 0x140fe400078e8006 */
[----:B------:R-:W-:Y:S02]  /*08a0*/  LOP3.LUT R12, R5, 0x1, R6, 0x80, !PT ;  /* 0x00000001050c7812 */ /* 0x000fe400078e8006 */
[----:B------:R-:W-:Y:S02]  /*08b0*/  SHF.R.U32.HI R24, RZ, 0x1, R22 ;  /* 0x00000001ff187819 */ /* 0x000fe40000011616 */
[----:B------:R-:W-:Y:S01]  /*08c0*/  LOP3.LUT R26, R23, 0x1, R17, 0x80, !PT ;  /* 0x00000001171a7812 */ /* 0x000fe200078e8011 */
[----:B------:R-:W-:Y:S01]  /*08d0*/  IMAD R12, R27, 0x2, R12 ;  /* 0x000000021b0c7824 */ /* 0x000fe200078e020c */
[----:B------:R-:W-:-:S02]  /*08e0*/  LOP3.LUT R25, R19, 0x1, R16, 0x80, !PT ;  /* 0x0000000113197812 */ /* 0x000fc400078e8010 */
[C---:B------:R-:W-:Y:S02]  /*08f0*/  LOP3.LUT R27, R20.reuse, 0x1, R16, 0x80, !PT ;  /* 0x00000001141b7812 */ /* 0x040fe400078e8010 */
[C---:B------:R-:W-:Y:S02]  /*0900*/  LOP3.LUT R17, R20.reuse, 0x1, R17, 0x80, !PT ;  /* 0x0000000114117812 */ /* 0x040fe400078e8011 */
[----:B------:R-:W-:Y:S02]  /*0910*/  LOP3.LUT R29, R29, 0x1, R24, 0xf8, !PT ;  /* 0x000000011d1d7812 */ /* 0x000fe400078ef818 */
[----:B------:R-:W-:Y:S02]  /*0920*/  SHF.R.U32.HI R16, RZ, 0x2, R22 ;  /* 0x00000002ff107819 */ /* 0x000fe40000011616 */
[----:B------:R-:W-:Y:S01]  /*0930*/  LOP3.LUT R24, R20, 0x1, R6, 0x80, !PT ;  /* 0x0000000114187812 */ /* 0x000fe200078e8006 */
[----:B------:R-:W-:Y:S01]  /*0940*/  IMAD R12, R29, 0x4, R12 ;  /* 0x000000041d0c7824 */ /* 0x000fe200078e020c */
[----:B------:R-:W-:-:S02]  /*0950*/  LOP3.LUT R19, R17, R19, R18, 0x78, !PT ;  /* 0x0000001311137212 */ /* 0x000fc400078e7812 */
[C---:B------:R-:W-:Y:S02]  /*0960*/  LOP3.LUT R17, R27.reuse, 0x1, R16, 0xf8, !PT ;  /* 0x000000011b117812 */ /* 0x040fe400078ef810 */
[----:B------:R-:W-:Y:S02]  /*0970*/  LOP3.LUT R24, R26, R24, R25, 0xfe, !PT ;  /* 0x000000181a187212 */ /* 0x000fe400078efe19 */
[----:B------:R-:W-:Y:S02]  /*0980*/  SHF.R.U32.HI R25, RZ, 0x3, R22 ;  /* 0x00000003ff197819 */ /* 0x000fe40000011616 */
[-CC-:B------:R-:W-:Y:S02]  /*0990*/  LOP3.LUT R27, R27, R23.reuse, R18.reuse, 0xf8, !PT ;  /* 0x000000171b1b7212 */ /* 0x180fe400078ef812 */
[----:B------:R-:W-:Y:S02]  /*09a0*/  LOP3.LUT R23, R17, R23, R18, 0xf8, !PT ;  /* 0x0000001711177212 */ /* 0x000fe400078ef812 */
[----:B------:R-:W-:-:S02]  /*09b0*/  LOP3.LUT R17, R24, R18, R5, 0xf8, !PT ;  /* 0x0000001218117212 */ /* 0x000fc400078ef805 */
[----:B------:R-:W-:Y:S02]  /*09c0*/  LOP3.LUT R18, R27, R16, R25, 0x40, !PT ;  /* 0x000000101b127212 */ /* 0x000fe400078e4019 */
[----:B------:R-:W-:Y:S01]  /*09d0*/  LOP3.LUT R20, R16, R25, RZ, 0xc0, !PT ;  /* 0x0000001910147212 */ /* 0x000fe200078ec0ff */
[----:B------:R-:W-:Y:S01]  /*09e0*/  IMAD R12, R17, 0x8, R12 ;  /* 0x00000008110c7824 */ /* 0x000fe200078e020c */
[--C-:B------:R-:W-:Y:S02]  /*09f0*/  LOP3.LUT R19, R19, R27, R16.reuse, 0x78, !PT ;  /* 0x0000001b13137212 */ /* 0x100fe400078e7810 */
[----:B------:R-:W-:Y:S01]  /*0a00*/  LOP3.LUT R18, R18, R25, R16, 0xf4, !PT ;  /* 0x0000001912127212 */ /* 0x000fe200078ef410 */
[----:B------:R-:W-:Y:S01]  /*0a10*/  IMAD R16, R20, 0x8, R23 ;  /* 0x0000000814107824 */ /* 0x000fe200078e0217 */
[----:B------:R-:W-:Y:S02]  /*0a20*/  SHF.R.U32.HI R22, RZ, 0x1c, R0 ;  /* 0x0000001cff167819 */ /* 0x000fe40000011600 */
[----:B------:R-:W-:Y:S01]  /*0a30*/  LOP3.LUT R20, R0, 0xf0, RZ, 0xc0, !PT ;  /* 0x000000f000147812 */ /* 0x000fe200078ec0ff */
[----:B------:R-:W-:Y:S01]  /*0a40*/  IMAD R19, R19, 0x2, R16 ;  /* 0x0000000213137824 */ /* 0x000fe200078e0210 */
[----:B------:R-:W-:-:S02]  /*0a50*/  LOP3.LUT R5, R5, 0xf0, RZ, 0xc0, !PT ;  /* 0x000000f005057812 */ /* 0x000fc400078ec0ff */
[----:B------:R-:W-:Y:S01]  /*0a60*/  PRMT R22, R22, 0x9910, RZ ;  /* 0x0000991016167816 */ /* 0x000fe200000000ff */
[----:B------:R-:W-:Y:S01]  /*0a70*/  IMAD R19, R18, 0x4, R19 ;  /* 0x0000000412137824 */ /* 0x000fe200078e0213 */
[----:B------:R-:W-:Y:S02]  /*0a80*/  SHF.R.U32.HI R20, RZ, 0x4, R20 ;  /* 0x00000004ff147819 */ /* 0x000fe40000011614 */
[----:B------:R-:W-:Y:S01]  /*0a90*/  SHF.R.U32.HI R21, RZ, 0x4, R4 ;  /* 0x00000004ff157819 */ /* 0x000fe20000011604 */
[----:B------:R-:W-:Y:S01]  /*0aa0*/  IMAD.MOV.U32 R4, RZ, RZ, R22 ;  /* 0x000000ffff047224 */ /* 0x000fe200078e0016 */
[----:B------:R-:W-:Y:S01]  /*0ab0*/  SHF.R.U32.HI R5, RZ, 0x4, R5 ;  /* 0x00000004ff057819 */ /* 0x000fe20000011605 */
[----:B------:R-:W-:Y:S01]  /*0ac0*/  IMAD.U32 R12, R19, 0x10, R12 ;  /* 0x00000010130c7824 */ /* 0x000fe200078e000c */
[----:B------:R-:W-:Y:S02]  /*0ad0*/  PRMT R20, R20, 0x9910, RZ ;  /* 0x0000991014147816 */ /* 0x000fe400000000ff */
[----:B------:R-:W-:Y:S01]  /*0ae0*/  PRMT R23, R5, 0x9910, RZ ;  /* 0x0000991005177816 */ /* 0x000fe200000000ff */
[----:B------:R-:W-:Y:S01]  /*0af0*/  IMAD R5, R2, R4, RZ ;  /* 0x0000000402057224 */ /* 0x000fe200078e02ff */
[----:B------:R-:W-:-:S02]  /*0b00*/  LOP3.LUT R22, R7, 0xf, RZ, 0xc0, !PT ;  /* 0x0000000f07167812 */ /* 0x000fc400078ec0ff */
[----:B------:R-:W-:Y:S01]  /*0b10*/  PRMT R26, R21, 0x9910, RZ ;  /* 0x00009910151a7816 */ /* 0x000fe200000000ff */
[----:B------:R-:W-:Y:S01]  /*0b20*/  IMAD.MOV.U32 R21, RZ, RZ, R20 ;  /* 0x000000ffff157224 */ /* 0x000fe200078e0014 */
[----:B------:R-:W-:Y:S02]  /*0b30*/  LOP3.LUT R24, R6, 0xf, RZ, 0xc0, !PT ;  /* 0x0000000f06187812 */ /* 0x000fe400078ec0ff */
[----:B------:R-:W-:Y:S01]  /*0b40*/  LOP3.LUT R6, R5, 0xffff, RZ, 0xc0, !PT ;  /* 0x0000ffff05067812 */ /* 0x000fe200078ec0ff */
[-C--:B------:R-:W-:Y:S01]  /*0b50*/  IMAD R5, R22, R21.reuse, RZ ;  /* 0x0000001516057224 */ /* 0x080fe200078e02ff */
[----:B------:R-:W-:Y:S01]  /*0b60*/  LOP3.LUT R12, R12, 0xff, RZ, 0xc0, !PT ;  /* 0x000000ff0c0c7812 */ /* 0x000fe200078ec0ff */
[----:B------:R-:W-:Y:S02]  /*0b70*/  IMAD R25, R24, R21, RZ ;  /* 0x0000001518197224 */ /* 0x000fe400078e02ff */
[----:B------:R-:W-:Y:S01]  /*0b80*/  IMAD R7, R21, R4, RZ ;  /* 0x0000000415077224 */ /* 0x000fe200078e02ff */
[----:B------:R-:W-:Y:S01]  /*0b90*/  LOP3.LUT R5, R5, 0xffff, RZ, 0xc0, !PT ;  /* 0x0000ffff05057812 */ /* 0x000fe200078ec0ff */
[-C--:B------:R-:W-:Y:S01]  /*0ba0*/  IMAD R20, R21, R26.reuse, RZ ;  /* 0x0000001a15147224 */ /* 0x080fe200078e02ff */
[----:B------:R-:W-:Y:S01]  /*0bb0*/  LOP3.LUT R27, R25, 0xffff, RZ, 0xc0, !PT ;  /* 0x0000ffff191b7812 */ /* 0x000fe200078ec0ff */
[----:B------:R-:W-:Y:S01]  /*0bc0*/  IMAD R2, R2, R26, RZ ;  /* 0x0000001a02027224 */ /* 0x000fe200078e02ff */
[----:B------:R-:W-:Y:S01]  /*0bd0*/  LOP3.LUT R17, R7, 0xffff, RZ, 0xc0, !PT ;  /* 0x0000ffff07117812 */ /* 0x000fe200078ec0ff */
[-C--:B------:R-:W-:Y:S01]  /*0be0*/  IMAD R21, R22, R23.reuse, RZ ;  /* 0x0000001716157224 */ /* 0x080fe200078e02ff */
[----:B------:R-:W-:Y:S01]  /*0bf0*/  LOP3.LUT R11, R20, 0xffff, RZ, 0xc0, !PT ;  /* 0x0000ffff140b7812 */ /* 0x000fe200078ec0ff */
[C---:B------:R-:W-:Y:S01]  /*0c00*/  IMAD R22, R3.reuse, R4, RZ ;  /* 0x0000000403167224 */ /* 0x040fe200078e02ff */
[----:B------:R-:W-:Y:S01]  /*0c10*/  LOP3.LUT R2, R2, 0xffff, RZ, 0xc0, !PT ;  /* 0x0000ffff02027812 */ /* 0x000fe200078ec0ff */
[----:B------:R-:W-:Y:S01]  /*0c20*/  IMAD R3, R3, R26, RZ ;  /* 0x0000001a03037224 */ /* 0x000fe200078e02ff */
[----:B------:R-:W-:Y:S01]  /*0c30*/  LOP3.LUT R21, R21, 0xffff, RZ, 0xc0, !PT ;  /* 0x0000ffff15157812 */ /* 0x000fe200078ec0ff */
[----:B------:R-:W-:Y:S01]  /*0c40*/  IMAD R24, R24, R23, RZ ;  /* 0x0000001718187224 */ /* 0x000fe200078e02ff */
[----:B------:R-:W-:Y:S01]  /*0c50*/  LOP3.LUT R22, R22, 0xffff, RZ, 0xc0, !PT ;  /* 0x0000ffff16167812 */ /* 0x000fe200078ec0ff */
[----:B------:R-:W-:Y:S01]  /*0c60*/  IMAD R4, R23, R4, RZ ;  /* 0x0000000417047224 */ /* 0x000fe200078e02ff */
[----:B------:R-:W-:Y:S01]  /*0c70*/  LOP3.LUT R16, R3, 0xffff, RZ, 0xc0, !PT ;  /* 0x0000ffff03107812 */ /* 0x000fe200078ec0ff */
[----:B------:R-:W-:Y:S01]  /*0c80*/  IMAD.IADD R2, R5, 0x1, R2 ;  /* 0x0000000105027824 */ /* 0x000fe200078e0202 */
[----:B------:R-:W-:Y:S01]  /*0c90*/  LOP3.LUT R3, R24, 0xffff, RZ, 0xc0, !PT ;  /* 0x0000ffff18037812 */ /* 0x000fe200078ec0ff */
[----:B------:R-:W-:-:S02]  /*0ca0*/  IMAD.SHL.U32 R4, R4, 0x100, RZ ;  /* 0x0000010004047824 */ /* 0x000fc400078e00ff */
[----:B------:R-:W-:Y:S02]  /*0cb0*/  IMAD.IADD R7, R21, 0x1, R16 ;  /* 0x0000000115077824 */ /* 0x000fe400078e0210 */
[----:B------:R-:W-:Y:S01]  /*0cc0*/  IMAD R16, R15, 0x4, R14 ;  /* 0x000000040f107824 */ /* 0x000fe200078e020e */
[----:B------:R-:W-:Y:S01]  /*0cd0*/  LOP3.LUT R15, R4, 0xffff, RZ, 0xc0, !PT ;  /* 0x0000ffff040f7812 */ /* 0x000fe200078ec0ff */
[----:B------:R-:W-:Y:S01]  /*0ce0*/  IMAD R25, R26, R23, RZ ;  /* 0x000000171a197224 */ /* 0x000fe200078e02ff */
[----:B------:R-:W1:Y:S01]  /*0cf0*/  LDC.64 R4, c[0x0][0x380] ;  /* 0x0000e000ff047b82 */ /* 0x000e620000000a00 */
[----:B------:R-:W-:Y:S02]  /*0d00*/  IMAD.IADD R22, R3, 0x1, R22 ;  /* 0x0000000103167824 */ /* 0x000fe400078e0216 */
[----:B------:R-:W-:Y:S01]  /*0d10*/  IMAD R11, R11, 0x10, R2 ;  /* 0x000000100b0b7824 */ /* 0x000fe200078e0202 */
[----:B------:R-:W-:Y:S01]  /*0d20*/  LOP3.LUT R14, R25, 0xffff, RZ, 0xc0, !PT ;  /* 0x0000ffff190e7812 */ /* 0x000fe200078ec0ff */
[----:B------:R-:W-:-:S02]  /*0d30*/  IMAD.U32 R13, R16, 0x10, R13 ;  /* 0x00000010100d7824 */ /* 0x000fc400078e000d */
[----:B------:R-:W-:Y:S01]  /*0d40*/  IMAD.IADD R6, R27, 0x1, R6 ;  /* 0x000000011b067824 */ /* 0x000fe200078e0206 */
[----:B------:R-:W2:Y:S01]  /*0d50*/  LDC.64 R2, c[0x0][0x388] ;  /* 0x0000e200ff027b82 */ /* 0x000ea20000000a00 */
[----:B------:R-:W-:Y:S01]  /*0d60*/  IMAD R14, R14, 0x10, R7 ;  /* 0x000000100e0e7824 */ /* 0x000fe200078e0207 */
[----:B------:R-:W-:Y:S01]  /*0d70*/  LOP3.LUT R7, R8, 0xff, RZ, 0xc0, !PT ;  /* 0x000000ff08077812 */ /* 0x000fe200078ec0ff */
[----:B------:R-:W-:Y:S01]  /*0d80*/  IMAD R6, R17, 0x10, R6 ;  /* 0x0000001011067824 */ /* 0x000fe200078e0206 */
[----:B------:R-:W-:Y:S01]  /*0d90*/  LOP3.LUT R8, R9, 0xff, RZ, 0xc0, !PT ;  /* 0x000000ff09087812 */ /* 0x000fe200078ec0ff */
[----:B------:R-:W-:Y:S01]  /*0da0*/  IMAD R15, R22, 0x10, R15 ;  /* 0x00000010160f7824 */ /* 0x000fe200078e020f */
[----:B------:R-:W-:Y:S01]  /*0db0*/  LOP3.LUT R13, R13, 0xff, RZ, 0xc0, !PT ;  /* 0x000000ff0d0d7812 */ /* 0x000fe200078ec0ff */
[----:B------:R-:W-:Y:S01]  /*0dc0*/  IMAD.U32 R10, R6, 0x10, R7 ;  /* 0x00000010060a7824 */ /* 0x000fe200078e0007 */
[----:B------:R-:W-:Y:S01]  /*0dd0*/  SHF.R.U32.HI R6, RZ, 0x10, R0 ;  /* 0x00000010ff067819 */ /* 0x000fe20000011600 */
[----:B------:R-:W-:Y:S01]  /*0de0*/  IMAD.U32 R8, R11, 0x10, R8 ;  /* 0x000000100b087824 */ /* 0x000fe200078e0008 */
[----:B------:R-:W-:Y:S01]  /*0df0*/  LOP3.LUT R7, R0, 0xffff, RZ, 0xc0, !PT ;  /* 0x0000ffff00077812 */ /* 0x000fe200078ec0ff */
[----:B------:R-:W-:-:S02]  /*0e00*/  IMAD.U32 R13, R14, 0x10, R13 ;  /* 0x000000100e0d7824 */ /* 0x000fc400078e000d */
[----:B------:R-:W-:Y:S02]  /*0e10*/  IMAD.IADD R15, R12, 0x1, R15 ;  /* 0x000000010c0f7824 */ /* 0x000fe400078e020f */
[----:B------:R-:W-:Y:S02]  /*0e20*/  IMAD.IADD R10, R13, 0x1, R10 ;  /* 0x000000010d0a7824 */ /* 0x000fe400078e020a */
[----:B------:R-:W-:Y:S02]  /*0e30*/  IMAD R15, R15, 0x10000, R8 ;  /* 0x000100000f0f7824 */ /* 0x000fe400078e0208 */
[----:B-1----:R-:W-:-:S04]  /*0e40*/  IMAD.WIDE.U32 R4, R0, 0x4, R4 ;  /* 0x0000000400047825 */ /* 0x002fc800078e0004 */
[----:B------:R-:W-:Y:S02]  /*0e50*/  IMAD R15, R10, 0x100, R15 ;  /* 0x000001000a0f7824 */ /* 0x000fe400078e020f */
[----:B------:R-:W-:Y:S02]  /*0e60*/  IMAD R11, R6, R7, RZ ;  /* 0x00000007060b7224 */ /* 0x000fe400078e02ff */
[----:B--2---:R-:W-:Y:S01]  /*0e70*/  IMAD.WIDE.U32 R2, R0, 0x4, R2 ;  /* 0x0000000400027825 */ /* 0x004fe200078e0002 */
[----:B0-----:R0:W-:Y:S02]  /*0e80*/  STG.E desc[UR4][R4.64], R15 ;  /* 0x0000000f04007986 */ /* 0x0011e4000c101904 */
[----:B------:R-:W-:Y:S02]  /*0e90*/  ISETP.NE.AND P0, PT, R11, RZ, PT ;  /* 0x000000ff0b00720c */ /* 0x000fe40003f05270 */
[----:B------:R0:W-:Y:S11]  /*0ea0*/  STG.E desc[UR4][R2.64], R11 ;  /* 0x0000000b02007986 */ /* 0x0001f6000c101904 */
[----:B------:R-:W-:Y:S05]  /*0eb0*/  @!P0 BRA `(.L_x_0) ;  /* 0x0000000000688947 */ /* 0x000fea0003800000 */
[----:B0-----:R-:W0:Y:S01]  /*0ec0*/  I2F.F64.U32 R4, R11 ;  /* 0x0000000b00047312 */ /* 0x001e220000201800 */
[----:B------:R-:W-:Y:S01]  /*0ed0*/  IMAD.MOV.U32 R2, RZ, RZ, 0x1 ;  /* 0x00000001ff027424 */ /* 0x000fe200078e00ff */
[----:B------:R-:W-:Y:S06]  /*0ee0*/  BSSY.RECONVERGENT B0, `(.L_x_1) ;  /* 0x0000012000007945 */ /* 0x000fec0003800200 */
[----:B0-----:R-:W0:Y:S02]  /*0ef0*/  MUFU.RCP64H R3, R5 ;  /* 0x0000000500037308 */ /* 0x001e240000001800 */
[----:B0-----:R-:W-:-:S08]  /*0f00*/  DFMA R6, -R4, R2, 1 ;  /* 0x3ff000000406742b */ /* 0x001fd00000000102 */
[----:B------:R-:W-:-:S08]  /*0f10*/  DFMA R6, R6, R6, R6 ;  /* 0x000000060606722b */ /* 0x000fd00000000006 */
[----:B------:R-:W-:Y:S01]  /*0f20*/  DFMA R2, R2, R6, R2 ;  /* 0x000000060202722b */ /* 0x000fe20000000002 */
[----:B------:R-:W-:-:S07]  /*0f30*/  IMAD.IADD R6, R15, 0x1, -R11 ;  /* 0x000000010f067824 */ /* 0x000fce00078e0a0b */
[----:B------:R-:W-:Y:S01]  /*0f40*/  DFMA R8, -R4, R2, 1 ;  /* 0x3ff000000408742b */ /* 0x000fe20000000102 */
[----:B------:R-:W0:Y:S07]  /*0f50*/  I2F.F64.U32 R6, R6 ;  /* 0x0000000600067312 */ /* 0x000e2e0000201800 */
[----:B------:R-:W-:-:S08]  /*0f60*/  DFMA R2, R2, R8, R2 ;  /* 0x000000080202722b */ /* 0x000fd00000000002 */
[----:B0-----:R-:W-:Y:S01]  /*0f70*/  DMUL R8, R6, R2 ;  /* 0x0000000206087228 */ /* 0x001fe20000000000 */
[----:B------:R-:W-:-:S07]  /*0f80*/  FSETP.GEU.AND P1, PT, |R7|, 6.5827683646048100446e-37, PT ;  /* 0x036000000700780b */ /* 0x000fce0003f2e200 */
[----:B------:R-:W-:-:S08]  /*0f90*/  DFMA R10, -R4, R8, R6 ;  /* 0x00000008040a722b */ /* 0x000fd00000000106 */
[----:B------:R-:W-:-:S10]  /*0fa0*/  DFMA R2, R2, R10, R8 ;  /* 0x0000000a0202722b */ /* 0x000fd40000000008 */
[----:B------:R-:W-:-:S05]  /*0fb0*/  FFMA R8, RZ, R5, R3 ;  /* 0x00000005ff087223 */ /* 0x000fca0000000003 */
[----:B------:R-:W-:-:S13]  /*0fc0*/  FSETP.GT.AND P0, PT, |R8|, 1.469367938527859385e-39, PT ;  /* 0x001000000800780b */ /* 0x000fda0003f04200 */
[----:B------:R-:W-:Y:S05]  /*0fd0*/  @P0 BRA P1, `(.L_x_2) ;  /* 0x0000000000080947 */ /* 0x000fea0000800000 */
[----:B------:R-:W-:-:S07]  /*0fe0*/  MOV R10, 0x1000 ;  /* 0x00001000000a7802 */ /* 0x000fce0000000f00 */
[----:B------:R-:W-:Y:S05]  /*0ff0*/  CALL.REL.NOINC `($__internal_0_$__cuda_sm20_div_rn_f64_full) ;  /* 0x0000000000347944 */ /* 0x000fea0003c00000 */
.L_x_2:
[----:B------:R-:W-:Y:S05]  /*1000*/  BSYNC.RECONVERGENT B0 ;  /* 0x0000000000007941 */ /* 0x000fea0003800200 */
.L_x_1:
[----:B------:R-:W0:Y:S01]  /*1010*/  LDC.64 R4, c[0x0][0x390] ;  /* 0x0000e400ff047b82 */ /* 0x000e220000000a00 */
[----:B------:R-:W-:Y:S01]  /*1020*/  DMUL R2, R2, 100 ;  /* 0x4059000002027828 */ /* 0x000fe20000000000 */
[----:B0-----:R-:W-:-:S06]  /*1030*/  IMAD.WIDE.U32 R4, R0, 0x8, R4 ;  /* 0x0000000800047825 */ /* 0x001fcc00078e0004 */
[----:B------:R-:W-:Y:S01]  /*1040*/  STG.E.64 desc[UR4][R4.64], R2 ;  /* 0x0000000204007986 */ /* 0x000fe2000c101b04 */
[----:B------:R-:W-:Y:S05]  /*1050*/  EXIT ;  /* 0x000000000000794d */ /* 0x000fea0003800000 */
.L_x_0:
[----:B0-----:R-:W0:Y:S01]  /*1060*/  LDC.64 R4, c[0x0][0x390] ;  /* 0x0000e400ff047b82 */ /* 0x001e220000000a00 */
[----:B------:R-:W-:Y:S01]  /*1070*/  ISETP.NE.AND P0, PT, R15, RZ, PT ;  /* 0x000000ff0f00720c */ /* 0x000fe20003f05270 */
[----:B------:R-:W-:-:S03]  /*1080*/  IMAD.MOV.U32 R2, RZ, RZ, RZ ;  /* 0x000000ffff027224 */ /* 0x000fc600078e00ff */
[----:B------:R-:W-:Y:S01]  /*1090*/  FSEL R3, RZ, 3.390625, !P0 ;  /* 0x40590000ff037808 */ /* 0x000fe20004000000 */
[----:B0-----:R-:W-:-:S05]  /*10a0*/  IMAD.WIDE.U32 R4, R0, 0x8, R4 ;  /* 0x0000000800047825 */ /* 0x001fca00078e0004 */
[----:B------:R-:W-:Y:S01]  /*10b0*/  STG.E.64 desc[UR4][R4.64], R2 ;  /* 0x0000000204007986 */ /* 0x000fe2000c101b04 */
[----:B------:R-:W-:Y:S05]  /*10c0*/  EXIT ;  /* 0x000000000000794d */ /* 0x000fea0003800000 */
        .weak           $__internal_0_$__cuda_sm20_div_rn_f64_full
        .type           $__internal_0_$__cuda_sm20_div_rn_f64_full,@function
        .size           $__internal_0_$__cuda_sm20_div_rn_f64_full,(.L_x_9 - $__internal_0_$__cuda_sm20_div_rn_f64_full)
$__internal_0_$__cuda_sm20_div_rn_f64_full:
[C---:B------:R-:W-:Y:S01]  /*10d0*/  FSETP.GEU.AND P0, PT, |R5|.reuse, 1.469367938527859385e-39, PT ;  /* 0x001000000500780b */ /* 0x040fe20003f0e200 */
[----:B------:R-:W-:Y:S01]  /*10e0*/  IMAD.MOV.U32 R16, RZ, RZ, 0x1 ;  /* 0x00000001ff107424 */ /* 0x000fe200078e00ff */
[----:B------:R-:W-:Y:S01]  /*10f0*/  LOP3.LUT R2, R5, 0x800fffff, RZ, 0xc0, !PT ;  /* 0x800fffff05027812 */ /* 0x000fe200078ec0ff */
[----:B------:R-:W-:Y:S01]  /*1100*/  BSSY.RECONVERGENT B1, `(.L_x_3) ;  /* 0x0000055000017945 */ /* 0x000fe20003800200 */
[C---:B------:R-:W-:Y:S02]  /*1110*/  FSETP.GEU.AND P2, PT, |R7|.reuse, 1.469367938527859385e-39, PT ;  /* 0x001000000700780b */ /* 0x040fe40003f4e200 */
[----:B------:R-:W-:Y:S01]  /*1120*/  LOP3.LUT R3, R2, 0x3ff00000, RZ, 0xfc, !PT ;  /* 0x3ff0000002037812 */ /* 0x000fe200078efcff */
[----:B------:R-:W-:Y:S01]  /*1130*/  IMAD.MOV.U32 R2, RZ, RZ, R4 ;  /* 0x000000ffff027224 */ /* 0x000fe200078e0004 */
[----:B------:R-:W-:Y:S02]  /*1140*/  LOP3.LUT R11, R7, 0x7ff00000, RZ, 0xc0, !PT ;  /* 0x7ff00000070b7812 */ /* 0x000fe400078ec0ff */
[----:B------:R-:W-:-:S03]  /*1150*/  LOP3.LUT R14, R5, 0x7ff00000, RZ, 0xc0, !PT ;  /* 0x7ff00000050e7812 */ /* 0x000fc600078ec0ff */
[----:B------:R-:W-:Y:S01]  /*1160*/  @!P0 DMUL R2, R4, 8.98846567431157953865e+307 ;  /* 0x7fe0000004028828 */ /* 0x000fe20000000000 */
[----:B------:R-:W-:-:S03]  /*1170*/  ISETP.GE.U32.AND P1, PT, R11, R14, PT ;  /* 0x0000000e0b00720c */ /* 0x000fc60003f26070 */
[----:B------:R-:W-:Y:S01]  /*1180*/  @!P2 LOP3.LUT R12, R5, 0x7ff00000, RZ, 0xc0, !PT ;  /* 0x7ff00000050ca812 */ /* 0x000fe200078ec0ff */
[----:B------:R-:W-:Y:S01]  /*1190*/  @!P2 IMAD.MOV.U32 R18, RZ, RZ, RZ ;  /* 0x000000ffff12a224 */ /* 0x000fe200078e00ff */
[----:B------:R-:W0:Y:S02]  /*11a0*/  MUFU.RCP64H R17, R3 ;  /* 0x0000000300117308 */ /* 0x000e240000001800 */
[----:B------:R-:W-:Y:S01]  /*11b0*/  @!P2 ISETP.GE.U32.AND P3, PT, R11, R12, PT ;  /* 0x0000000c0b00a20c */ /* 0x000fe20003f66070 */
[----:B------:R-:W-:-:S05]  /*11c0*/  IMAD.MOV.U32 R12, RZ, RZ, 0x1ca00000 ;  /* 0x1ca00000ff0c7424 */ /* 0x000fca00078e00ff */
[----:B------:R-:W-:-:S04]  /*11d0*/  @!P2 SEL R13, R12, 0x63400000, !P3 ;  /* 0x634000000c0da807 */ /* 0x000fc80005800000 */
[----:B------:R-:W-:-:S04]  /*11e0*/  @!P2 LOP3.LUT R13, R13, 0x80000000, R7, 0xf8, !PT ;  /* 0x800000000d0da812 */ /* 0x000fc800078ef807 */
[----:B------:R-:W-:Y:S01]  /*11f0*/  @!P2 LOP3.LUT R19, R13, 0x100000, RZ, 0xfc, !PT ;  /* 0x001000000d13a812 */ /* 0x000fe200078efcff */
[----:B0-----:R-:W-:-:S08]  /*1200*/  DFMA R8, R16, -R2, 1 ;  /* 0x3ff000001008742b */ /* 0x001fd00000000802 */
[----:B------:R-:W-:-:S08]  /*1210*/  DFMA R8, R8, R8, R8 ;  /* 0x000000080808722b */ /* 0x000fd00000000008 */
[----:B------:R-:W-:Y:S01]  /*1220*/  DFMA R16, R16, R8, R16 ;  /* 0x000000081010722b */ /* 0x000fe20000000010 */
[----:B------:R-:W-:Y:S01]  /*1230*/  SEL R9, R12, 0x63400000, !P1 ;  /* 0x634000000c097807 */ /* 0x000fe20004800000 */
[----:B------:R-:W-:-:S03]  /*1240*/  IMAD.MOV.U32 R8, RZ, RZ, R6 ;  /* 0x000000ffff087224 */ /* 0x000fc600078e0006 */
[----:B------:R-:W-:-:S03]  /*1250*/  LOP3.LUT R9, R9, 0x800fffff, R7, 0xf8, !PT ;  /* 0x800fffff09097812 */ /* 0x000fc600078ef807 */
[----:B------:R-:W-:-:S03]  /*1260*/  DFMA R20, R16, -R2, 1 ;  /* 0x3ff000001014742b */ /* 0x000fc60000000802 */
[----:B------:R-:W-:-:S05]  /*1270*/  @!P2 DFMA R8, R8, 2, -R18 ;  /* 0x400000000808a82b */ /* 0x000fca0000000812 */
[----:B------:R-:W-:Y:S01]  /*1280*/  DFMA R16, R16, R20, R16 ;  /* 0x000000141010722b */ /* 0x000fe20000000010 */
[----:B------:R-:W-:Y:S02]  /*1290*/  IMAD.MOV.U32 R21, RZ, RZ, R11 ;  /* 0x000000ffff157224 */ /* 0x000fe400078e000b */
[----:B------:R-:W-:Y:S01]  /*12a0*/  IMAD.MOV.U32 R20, RZ, RZ, R14 ;  /* 0x000000ffff147224 */ /* 0x000fe200078e000e */
[----:B------:R-:W-:Y:S02]  /*12b0*/  @!P0 LOP3.LUT R20, R3, 0x7ff00000, RZ, 0xc0, !PT ;  /* 0x7ff0000003148812 */ /* 0x000fe400078ec0ff */
[----:B------:R-:W-:Y:S02]  /*12c0*/  @!P2 LOP3.LUT R21, R9, 0x7ff00000, RZ, 0xc0, !PT ;  /* 0x7ff000000915a812 */ /* 0x000fe400078ec0ff */
[----:B------:R-:W-:Y:S01]  /*12d0*/  DMUL R18, R16, R8 ;  /* 0x0000000810127228 */ /* 0x000fe20000000000 */
[----:B------:R-:W-:Y:S02]  /*12e0*/  VIADD R22, R20, 0xffffffff ;  /* 0xffffffff14167836 */ /* 0x000fe40000000000 */
[----:B------:R-:W-:-:S05]  /*12f0*/  VIADD R13, R21, 0xffffffff ;  /* 0xffffffff150d7836 */ /* 0x000fca0000000000 */
[----:B------:R-:W-:Y:S01]  /*1300*/  DFMA R14, R18, -R2, R8 ;  /* 0x80000002120e722b */ /* 0x000fe20000000008 */
[----:B------:R-:W-:-:S04]  /*1310*/  ISETP.GT.U32.AND P0, PT, R13, 0x7feffffe, PT ;  /* 0x7feffffe0d00780c */ /* 0x000fc80003f04070 */
[----:B------:R-:W-:-:S03]  /*1320*/  ISETP.GT.U32.OR P0, PT, R22, 0x7feffffe, P0 ;  /* 0x7feffffe1600780c */ /* 0x000fc60000704470 */
[----:B------:R-:W-:-:S10]  /*1330*/  DFMA R14, R16, R14, R18 ;  /* 0x0000000e100e722b */ /* 0x000fd40000000012 */
[----:B------:R-:W-:Y:S05]  /*1340*/  @P0 BRA `(.L_x_4) ;  /* 0x00000000006c0947 */ /* 0x000fea0003800000 */
[----:B------:R-:W-:-:S04]  /*1350*/  LOP3.LUT R16, R5, 0x7ff00000, RZ, 0xc0, !PT ;  /* 0x7ff0000005107812 */ /* 0x000fc800078ec0ff */
[CC--:B------:R-:W-:Y:S02]  /*1360*/  VIADDMNMX R6, R11.reuse, -R16.reuse, 0xb9600000, !PT ;  /* 0xb96000000b067446 */ /* 0x0c0fe40007800910 */
[----:B------:R-:W-:Y:S02]  /*1370*/  ISETP.GE.U32.AND P0, PT, R11, R16, PT ;  /* 0x000000100b00720c */ /* 0x000fe40003f06070 */
[----:B------:R-:W-:Y:S02]  /*1380*/  VIMNMX R6, PT, PT, R6, 0x46a00000, PT ;  /* 0x46a0000006067848 */ /* 0x000fe40003fe0100 */
[----:B------:R-:W-:-:S05]  /*1390*/  SEL R11, R12, 0x63400000, !P0 ;  /* 0x634000000c0b7807 */ /* 0x000fca0004000000 */
[----:B------:R-:W-:Y:S02]  /*13a0*/  IMAD.IADD R11, R6, 0x1, -R11 ;  /* 0x00000001060b7824 */ /* 0x000fe400078e0a0b */
[----:B------:R-:W-:Y:S02]  /*13b0*/  IMAD.MOV.U32 R6, RZ, RZ, RZ ;  /* 0x000000ffff067224 */ /* 0x000fe400078e00ff */
[----:B------:R-:W-:-:S06]  /*13c0*/  VIADD R7, R11, 0x7fe00000 ;  /* 0x7fe000000b077836 */ /* 0x000fcc0000000000 */
[----:B------:R-:W-:-:S10]  /*13d0*/  DMUL R12, R14, R6 ;  /* 0x000000060e0c7228 */ /* 0x000fd40000000000 */
[----:B------:R-:W-:-:S13]  /*13e0*/  FSETP.GTU.AND P0, PT, |R13|, 1.469367938527859385e-39, PT ;  /* 0x001000000d00780b */ /* 0x000fda0003f0c200 */
[----:B------:R-:W-:Y:S05]  /*13f0*/  @P0 BRA `(.L_x_5) ;  /* 0x0000000000940947 */ /* 0x000fea0003800000 */
[----:B------:R-:W-:Y:S01]  /*1400*/  DFMA R2, R14, -R2, R8 ;  /* 0x800000020e02722b */ /* 0x000fe20000000008 */
[----:B------:R-:W-:-:S09]  /*1410*/  IMAD.MOV.U32 R6, RZ, RZ, RZ ;  /* 0x000000ffff067224 */ /* 0x000fd200078e00ff */
[C---:B------:R-:W-:Y:S02]  /*1420*/  FSETP.NEU.AND P0, PT, R3.reuse, RZ, PT ;  /* 0x000000ff0300720b */ /* 0x040fe40003f0d000 */
[----:B------:R-:W-:-:S04]  /*1430*/  LOP3.LUT R5, R3, 0x80000000, R5, 0x48, !PT ;  /* 0x8000000003057812 */ /* 0x000fc800078e4805 */
[----:B------:R-:W-:-:S07]  /*1440*/  LOP3.LUT R7, R5, R7, RZ, 0xfc, !PT ;  /* 0x0000000705077212 */ /* 0x000fce00078efcff */
[----:B------:R-:W-:Y:S05]  /*1450*/  @!P0 BRA `(.L_x_5) ;  /* 0x00000000007c8947 */ /* 0x000fea0003800000 */
[----:B------:R-:W-:Y:S01]  /*1460*/  IMAD.MOV R3, RZ, RZ, -R11 ;  /* 0x000000ffff037224 */ /* 0x000fe200078e0a0b */
[----:B------:R-:W-:Y:S01]  /*1470*/  DMUL.RP R6, R14, R6 ;  /* 0x000000060e067228 */ /* 0x000fe20000008000 */
[----:B------:R-:W-:Y:S01]  /*1480*/  IMAD.MOV.U32 R2, RZ, RZ, RZ ;  /* 0x000000ffff027224 */ /* 0x000fe200078e00ff */
[----:B------:R-:W-:-:S05]  /*1490*/  IADD3 R11, PT, PT, -R11, -0x43300000, RZ ;  /* 0xbcd000000b0b7810 */ /* 0x000fca0007ffe1ff */
[----:B------:R-:W-:-:S03]  /*14a0*/  DFMA R2, R12, -R2, R14 ;  /* 0x800000020c02722b */ /* 0x000fc6000000000e */
[----:B------:R-:W-:-:S07]  /*14b0*/  LOP3.LUT R5, R7, R5, RZ, 0x3c, !PT ;  /* 0x0000000507057212 */ /* 0x000fce00078e3cff */
[----:B------:R-:W-:-:S04]  /*14c0*/  FSETP.NEU.AND P0, PT, |R3|, R11, PT ;  /* 0x0000000b0300720b */ /* 0x000fc80003f0d200 */
[----:B------:R-:W-:Y:S02]  /*14d0*/  FSEL R12, R6, R12, !P0 ;  /* 0x0000000c060c7208 */ /* 0x000fe40004000000 */
[----:B------:R-:W-:Y:S01]  /*14e0*/  FSEL R13, R5, R13, !P0 ;  /* 0x0000000d050d7208 */ /* 0x000fe20004000000 */
[----:B------:R-:W-:Y:S06]  /*14f0*/  BRA `(.L_x_5) ;  /* 0x0000000000547947 */ /* 0x000fec0003800000 */
.L_x_4:
[----:B------:R-:W-:-:S14]  /*1500*/  DSETP.NAN.AND P0, PT, R6, R6, PT ;  /* 0x000000060600722a */ /* 0x000fdc0003f08000 */
[----:B------:R-:W-:Y:S05]  /*1510*/  @P0 BRA `(.L_x_6) ;  /* 0x0000000000440947 */ /* 0x000fea0003800000 */
[----:B------:R-:W-:-:S14]  /*1520*/  DSETP.NAN.AND P0, PT, R4, R4, PT ;  /* 0x000000040400722a */ /* 0x000fdc0003f08000 */
[----:B------:R-:W-:Y:S05]  /*1530*/  @P0 BRA `(.L_x_7) ;  /* 0x0000000000300947 */ /* 0x000fea0003800000 */
[----:B------:R-:W-:Y:S01]  /*1540*/  ISETP.NE.AND P0, PT, R21, R20, PT ;  /* 0x000000141500720c */ /* 0x000fe20003f05270 */
[----:B------:R-:W-:Y:S02]  /*1550*/  IMAD.MOV.U32 R12, RZ, RZ, 0x0 ;  /* 0x00000000ff0c7424 */ /* 0x000fe400078e00ff */
[----:B------:R-:W-:-:S10]  /*1560*/  IMAD.MOV.U32 R13, RZ, RZ, -0x80000 ;  /* 0xfff80000ff0d7424 */ /* 0x000fd400078e00ff */
[----:B------:R-:W-:Y:S05]  /*1570*/  @!P0 BRA `(.L_x_5) ;  /* 0x0000000000348947 */ /* 0x000fea0003800000 */
[----:B------:R-:W-:Y:S02]  /*1580*/  ISETP.NE.AND P0, PT, R21, 0x7ff00000, PT ;  /* 0x7ff000001500780c */ /* 0x000fe40003f05270 */
[----:B------:R-:W-:Y:S02]  /*1590*/  LOP3.LUT R13, R7, 0x80000000, R5, 0x48, !PT ;  /* 0x80000000070d7812 */ /* 0x000fe400078e4805 */
[----:B------:R-:W-:-:S13]  /*15a0*/  ISETP.EQ.OR P0, PT, R20, RZ, !P0 ;  /* 0x000000ff1400720c */ /* 0x000fda0004702670 */
[----:B------:R-:W-:Y:S01]  /*15b0*/  @P0 LOP3.LUT R2, R13, 0x7ff00000, RZ, 0xfc, !PT ;  /* 0x7ff000000d020812 */ /* 0x000fe200078efcff */
[----:B------:R-:W-:Y:S02]  /*15c0*/  @!P0 IMAD.MOV.U32 R12, RZ, RZ, RZ ;  /* 0x000000ffff0c8224 */ /* 0x000fe400078e00ff */
[----:B------:R-:W-:Y:S02]  /*15d0*/  @P0 IMAD.MOV.U32 R12, RZ, RZ, RZ ;  /* 0x000000ffff0c0224 */ /* 0x000fe400078e00ff */
[----:B------:R-:W-:Y:S01]  /*15e0*/  @P0 IMAD.MOV.U32 R13, RZ, RZ, R2 ;  /* 0x000000ffff0d0224 */ /* 0x000fe200078e0002 */
[----:B------:R-:W-:Y:S06]  /*15f0*/  BRA `(.L_x_5) ;  /* 0x0000000000147947 */ /* 0x000fec0003800000 */
.L_x_7:
[----:B------:R-:W-:Y:S01]  /*1600*/  LOP3.LUT R13, R5, 0x80000, RZ, 0xfc, !PT ;  /* 0x00080000050d7812 */ /* 0x000fe200078efcff */
[----:B------:R-:W-:Y:S01]  /*1610*/  IMAD.MOV.U32 R12, RZ, RZ, R4 ;  /* 0x000000ffff0c7224 */ /* 0x000fe200078e0004 */
[----:B------:R-:W-:Y:S06]  /*1620*/  BRA `(.L_x_5) ;  /* 0x0000000000087947 */ /* 0x000fec0003800000 */
.L_x_6:
[----:B------:R-:W-:Y:S01]  /*1630*/  LOP3.LUT R13, R7, 0x80000, RZ, 0xfc, !PT ;  /* 0x00080000070d7812 */ /* 0x000fe200078efcff */
[----:B------:R-:W-:-:S07]  /*1640*/  IMAD.MOV.U32 R12, RZ, RZ, R6 ;  /* 0x000000ffff0c7224 */ /* 0x000fce00078e0006 */
.L_x_5:
[----:B------:R-:W-:Y:S05]  /*1650*/  BSYNC.RECONVERGENT B1 ;  /* 0x0000000000017941 */ /* 0x000fea0003800200 */
.L_x_3:
[----:B------:R-:W-:Y:S02]  /*1660*/  IMAD.MOV.U32 R11, RZ, RZ, 0x0 ;  /* 0x00000000ff0b7424 */ /* 0x000fe400078e00ff */
[----:B------:R-:W-:Y:S02]  /*1670*/  IMAD.MOV.U32 R2, RZ, RZ, R12 ;  /* 0x000000ffff027224 */ /* 0x000fe400078e000c */
[----:B------:R-:W-:Y:S01]  /*1680*/  IMAD.MOV.U32 R3, RZ, RZ, R13 ;  /* 0x000000ffff037224 */ /* 0x000fe200078e000d */
[----:B------:R-:W-:Y:S06]  /*1690*/  RET.REL.NODEC R10 `(_Z15validate_kernelPjS_Pdj) ;  /* 0xffffffe80a587950 */ /* 0x000fec0003c3ffff */
.L_x_8:
[----:B------:R-:W-:-:S00]  /*16a0*/  BRA `(.L_x_8) ;  /* 0xfffffffc00fc7947 */ /* 0x000fc0000383ffff */
[----:B------:R-:W-:-:S00]  /*16b0*/  NOP ;  /* 0x0000000000007918 */ /* 0x000fc00000000000 */
        /* <DEDUP_REMOVED lines=12> */
.L_x_9:


//--------------------- .nv.shared.reserved.0     --------------------------
	.section	.nv.shared.reserved.0,"aw",@nobits
	.weak		__nv_reservedSMEM_offset_0_alias
	.size		__nv_reservedSMEM_offset_0_alias, 0, 64
	.other		__nv_reservedSMEM_offset_0_alias,@"STO_CUDA_RESERVED_SHARED STV_DEFAULT"
__nv_reservedSMEM_offset_0_alias:
	.zero		0
	.zero		64


//--------------------- .nv.constant0._Z15validate_kernelPjS_Pdj --------------------------
	.section	.nv.constant0._Z15validate_kernelPjS_Pdj,"a",@progbits
	.sectionflags	@""
	.align	4
.nv.constant0._Z15validate_kernelPjS_Pdj:
	.zero		924


//--------------------- SYMBOLS --------------------------

	.type		.nv.reservedSmem.offset0,@object
	.size		.nv.reservedSmem.offset0,0x4
